//
// Generated by NVIDIA NVVM Compiler
//
// Compiler Build ID: CL-36424714
// Cuda compilation tools, release 13.0, V13.0.88
// Based on NVVM 20.0.0
//

.version 9.0
.target sm_100
.address_size 64

	// .globl	Pearson_compute

.visible .entry Pearson_compute(
	.param .u64 .ptr .align 1 Pearson_compute_param_0,
	.param .u8 Pearson_compute_param_1,
	.param .u64 .ptr .align 1 Pearson_compute_param_2,
	.param .u32 Pearson_compute_param_3,
	.param .u32 Pearson_compute_param_4,
	.param .u64 .ptr .align 1 Pearson_compute_param_5
)
{
	.reg .pred 	%p<34>;
	.reg .b16 	%rs<42>;
	.reg .b32 	%r<82>;
	.reg .b32 	%f<238>;
	.reg .b64 	%rd<51>;

	ld.param.u64 	%rd11, [Pearson_compute_param_0];
	ld.param.s8 	%rs16, [Pearson_compute_param_1];
	ld.param.u64 	%rd12, [Pearson_compute_param_2];
	ld.param.u32 	%r44, [Pearson_compute_param_3];
	ld.param.u32 	%r45, [Pearson_compute_param_4];
	ld.param.u64 	%rd13, [Pearson_compute_param_5];
	cvta.to.global.u64 	%rd1, %rd11;
	cvta.to.global.u64 	%rd2, %rd12;
	cvta.to.global.u64 	%rd3, %rd13;
	mov.u32 	%r46, %ctaid.x;
	mov.u32 	%r47, %ntid.x;
	mov.u32 	%r48, %tid.x;
	mad.lo.s32 	%r49, %r46, %r47, %r48;
	mul.lo.s32 	%r50, %r44, %r49;
	cvt.s64.s32 	%rd4, %r50;
	cvt.s32.s16 	%r51, %rs16;
	mul.lo.s32 	%r52, %r49, %r51;
	cvt.s64.s32 	%rd5, %r52;
	setp.lt.s16 	%p1, %rs16, 1;
	@%p1 bra 	$L__BB0_46;
	setp.lt.s32 	%p2, %r44, 1;
	@%p2 bra 	$L__BB0_38;
	shl.b64 	%rd27, %rd4, 3;
	add.s64 	%rd6, %rd1, %rd27;
	and.b32  	%r1, %r44, 3;
	and.b32  	%r2, %r44, 2147483644;
	neg.s32 	%r3, %r2;
	mov.b16 	%rs38, 0;
	add.s64 	%rd28, %rd4, %rd2;
	add.s64 	%rd7, %rd28, 1;
$L__BB0_3:
	setp.lt.u32 	%p12, %r44, 4;
	mov.f32 	%f171, 0f00000000;
	mov.b32 	%r61, 0;
	mov.u32 	%r73, %r61;
	mov.f32 	%f170, %f171;
	mov.f32 	%f169, %f171;
	mov.u32 	%r60, %r61;
	mov.f32 	%f168, %f171;
	mov.f32 	%f167, %f171;
	@%p12 bra 	$L__BB0_22;
	mov.f32 	%f171, 0f00000000;
	mov.b32 	%r61, 0;
	mov.u64 	%rd50, %rd7;
	mov.u32 	%r56, %r3;
$L__BB0_5:
	ld.global.s8 	%rs2, [%rd50+-1];
	setp.lt.s16 	%p13, %rs2, 0;
	@%p13 bra 	$L__BB0_9;
	and.b16  	%rs22, %rs38, 255;
	and.b16  	%rs23, %rs2, 255;
	setp.ne.s16 	%p14, %rs23, %rs22;
	@%p14 bra 	$L__BB0_8;
	mul.wide.s32 	%rd29, %r61, 8;
	add.s64 	%rd30, %rd6, %rd29;
	ld.global.v2.f32 	{%f130, %f131}, [%rd30];
	add.f32 	%f168, %f168, %f130;
	add.f32 	%f167, %f167, %f131;
	fma.rn.f32 	%f169, %f130, %f130, %f169;
	fma.rn.f32 	%f170, %f131, %f131, %f170;
	fma.rn.f32 	%f171, %f130, %f131, %f171;
	add.s32 	%r60, %r60, 1;
$L__BB0_8:
	add.s32 	%r61, %r61, 1;
$L__BB0_9:
	ld.global.s8 	%rs3, [%rd50];
	setp.lt.s16 	%p15, %rs3, 0;
	@%p15 bra 	$L__BB0_13;
	and.b16  	%rs24, %rs38, 255;
	and.b16  	%rs25, %rs3, 255;
	setp.ne.s16 	%p16, %rs25, %rs24;
	@%p16 bra 	$L__BB0_12;
	mul.wide.s32 	%rd31, %r61, 8;
	add.s64 	%rd32, %rd6, %rd31;
	ld.global.v2.f32 	{%f132, %f133}, [%rd32];
	add.f32 	%f168, %f168, %f132;
	add.f32 	%f167, %f167, %f133;
	fma.rn.f32 	%f169, %f132, %f132, %f169;
	fma.rn.f32 	%f170, %f133, %f133, %f170;
	fma.rn.f32 	%f171, %f132, %f133, %f171;
	add.s32 	%r60, %r60, 1;
$L__BB0_12:
	add.s32 	%r61, %r61, 1;
$L__BB0_13:
	ld.global.s8 	%rs4, [%rd50+1];
	setp.lt.s16 	%p17, %rs4, 0;
	@%p17 bra 	$L__BB0_17;
	and.b16  	%rs26, %rs38, 255;
	and.b16  	%rs27, %rs4, 255;
	setp.ne.s16 	%p18, %rs27, %rs26;
	@%p18 bra 	$L__BB0_16;
	mul.wide.s32 	%rd33, %r61, 8;
	add.s64 	%rd34, %rd6, %rd33;
	ld.global.v2.f32 	{%f134, %f135}, [%rd34];
	add.f32 	%f168, %f168, %f134;
	add.f32 	%f167, %f167, %f135;
	fma.rn.f32 	%f169, %f134, %f134, %f169;
	fma.rn.f32 	%f170, %f135, %f135, %f170;
	fma.rn.f32 	%f171, %f134, %f135, %f171;
	add.s32 	%r60, %r60, 1;
$L__BB0_16:
	add.s32 	%r61, %r61, 1;
$L__BB0_17:
	ld.global.s8 	%rs5, [%rd50+2];
	setp.lt.s16 	%p19, %rs5, 0;
	@%p19 bra 	$L__BB0_21;
	and.b16  	%rs28, %rs38, 255;
	and.b16  	%rs29, %rs5, 255;
	setp.ne.s16 	%p20, %rs29, %rs28;
	@%p20 bra 	$L__BB0_20;
	mul.wide.s32 	%rd35, %r61, 8;
	add.s64 	%rd36, %rd6, %rd35;
	ld.global.v2.f32 	{%f136, %f137}, [%rd36];
	add.f32 	%f168, %f168, %f136;
	add.f32 	%f167, %f167, %f137;
	fma.rn.f32 	%f169, %f136, %f136, %f169;
	fma.rn.f32 	%f170, %f137, %f137, %f170;
	fma.rn.f32 	%f171, %f136, %f137, %f171;
	add.s32 	%r60, %r60, 1;
$L__BB0_20:
	add.s32 	%r61, %r61, 1;
$L__BB0_21:
	add.s32 	%r56, %r56, 4;
	add.s64 	%rd50, %rd50, 4;
	setp.eq.s32 	%p21, %r56, 0;
	mov.u32 	%r73, %r2;
	@%p21 bra 	$L__BB0_22;
	bra.uni 	$L__BB0_5;
$L__BB0_22:
	setp.eq.s32 	%p22, %r1, 0;
	@%p22 bra 	$L__BB0_35;
	cvt.u64.u32 	%rd37, %r73;
	add.s64 	%rd38, %rd37, %rd4;
	add.s64 	%rd10, %rd2, %rd38;
	ld.global.s8 	%rs7, [%rd10];
	setp.lt.s16 	%p23, %rs7, 0;
	@%p23 bra 	$L__BB0_27;
	and.b16  	%rs30, %rs38, 255;
	and.b16  	%rs31, %rs7, 255;
	setp.ne.s16 	%p24, %rs31, %rs30;
	@%p24 bra 	$L__BB0_26;
	mul.wide.s32 	%rd39, %r61, 8;
	add.s64 	%rd40, %rd6, %rd39;
	ld.global.v2.f32 	{%f138, %f139}, [%rd40];
	add.f32 	%f168, %f168, %f138;
	add.f32 	%f167, %f167, %f139;
	fma.rn.f32 	%f169, %f138, %f138, %f169;
	fma.rn.f32 	%f170, %f139, %f139, %f170;
	fma.rn.f32 	%f171, %f138, %f139, %f171;
	add.s32 	%r60, %r60, 1;
$L__BB0_26:
	add.s32 	%r61, %r61, 1;
$L__BB0_27:
	setp.eq.s32 	%p25, %r1, 1;
	@%p25 bra 	$L__BB0_35;
	ld.global.s8 	%rs8, [%rd10+1];
	setp.lt.s16 	%p26, %rs8, 0;
	@%p26 bra 	$L__BB0_32;
	and.b16  	%rs32, %rs38, 255;
	and.b16  	%rs33, %rs8, 255;
	setp.ne.s16 	%p27, %rs33, %rs32;
	@%p27 bra 	$L__BB0_31;
	mul.wide.s32 	%rd41, %r61, 8;
	add.s64 	%rd42, %rd6, %rd41;
	ld.global.v2.f32 	{%f140, %f141}, [%rd42];
	add.f32 	%f168, %f168, %f140;
	add.f32 	%f167, %f167, %f141;
	fma.rn.f32 	%f169, %f140, %f140, %f169;
	fma.rn.f32 	%f170, %f141, %f141, %f170;
	fma.rn.f32 	%f171, %f140, %f141, %f171;
	add.s32 	%r60, %r60, 1;
$L__BB0_31:
	add.s32 	%r61, %r61, 1;
$L__BB0_32:
	setp.eq.s32 	%p28, %r1, 2;
	@%p28 bra 	$L__BB0_35;
	ld.global.u8 	%rs34, [%rd10+2];
	cvt.s16.s8 	%rs35, %rs34;
	setp.lt.s16 	%p29, %rs35, 0;
	and.b16  	%rs36, %rs38, 255;
	setp.ne.s16 	%p30, %rs34, %rs36;
	or.pred  	%p31, %p29, %p30;
	@%p31 bra 	$L__BB0_35;
	mul.wide.s32 	%rd43, %r61, 8;
	add.s64 	%rd44, %rd6, %rd43;
	ld.global.v2.f32 	{%f142, %f143}, [%rd44];
	add.f32 	%f168, %f168, %f142;
	add.f32 	%f167, %f167, %f143;
	fma.rn.f32 	%f169, %f142, %f142, %f169;
	fma.rn.f32 	%f170, %f143, %f143, %f170;
	fma.rn.f32 	%f171, %f142, %f143, %f171;
	add.s32 	%r60, %r60, 1;
$L__BB0_35:
	setp.lt.s32 	%p32, %r60, %r45;
	mov.f32 	%f202, 0f7FC00000;
	@%p32 bra 	$L__BB0_37;
	cvt.rn.f32.s32 	%f145, %r60;
	mul.f32 	%f146, %f171, %f145;
	mul.f32 	%f147, %f167, %f168;
	sub.f32 	%f148, %f146, %f147;
	mul.f32 	%f149, %f169, %f145;
	mul.f32 	%f150, %f168, %f168;
	sub.f32 	%f151, %f149, %f150;
	mul.f32 	%f152, %f170, %f145;
	mul.f32 	%f153, %f167, %f167;
	sub.f32 	%f154, %f152, %f153;
	mul.f32 	%f155, %f151, %f154;
	sqrt.rn.f32 	%f156, %f155;
	div.rn.f32 	%f202, %f148, %f156;
$L__BB0_37:
	cvt.u64.u16 	%rd45, %rs38;
	and.b64  	%rd46, %rd45, 255;
	add.s64 	%rd47, %rd46, %rd5;
	shl.b64 	%rd48, %rd47, 2;
	add.s64 	%rd49, %rd3, %rd48;
	st.global.f32 	[%rd49], %f202;
	add.s16 	%rs37, %rs38, 1;
	cvt.s16.s8 	%rs38, %rs37;
	setp.lt.s16 	%p33, %rs38, %rs16;
	@%p33 bra 	$L__BB0_3;
	bra.uni 	$L__BB0_46;
$L__BB0_38:
	and.b16  	%rs9, %rs16, 3;
	setp.lt.u16 	%p3, %rs16, 4;
	mov.b16 	%rs41, 0;
	@%p3 bra 	$L__BB0_41;
	and.b16  	%rs41, %rs16, 124;
	setp.gt.s32 	%p4, %r45, 0;
	mov.f32 	%f119, 0f00000000;
	div.rn.f32 	%f120, %f119, 0f00000000;
	selp.f32 	%f118, 0f7FC00000, %f120, %p4;
	mov.b16 	%rs39, 0;
$L__BB0_40:
	.pragma "nounroll";
	cvt.u64.u16 	%rd14, %rs39;
	and.b64  	%rd15, %rd14, 255;
	add.s64 	%rd16, %rd15, %rd5;
	shl.b64 	%rd17, %rd16, 2;
	add.s64 	%rd18, %rd3, %rd17;
	st.global.f32 	[%rd18], %f118;
	st.global.f32 	[%rd18+4], %f118;
	st.global.f32 	[%rd18+8], %f118;
	st.global.f32 	[%rd18+12], %f118;
	add.s16 	%rs39, %rs39, 4;
	and.b16  	%rs19, %rs39, 255;
	setp.ne.s16 	%p5, %rs19, %rs41;
	@%p5 bra 	$L__BB0_40;
$L__BB0_41:
	setp.eq.s16 	%p6, %rs9, 0;
	@%p6 bra 	$L__BB0_46;
	setp.eq.s16 	%p7, %rs9, 1;
	@%p7 bra 	$L__BB0_44;
	setp.gt.s32 	%p8, %r45, 0;
	mov.f32 	%f121, 0f00000000;
	div.rn.f32 	%f122, %f121, 0f00000000;
	selp.f32 	%f123, 0f7FC00000, %f122, %p8;
	cvt.u64.u16 	%rd19, %rs41;
	add.s64 	%rd20, %rd19, %rd5;
	shl.b64 	%rd21, %rd20, 2;
	add.s64 	%rd22, %rd3, %rd21;
	st.global.f32 	[%rd22], %f123;
	st.global.f32 	[%rd22+4], %f123;
	add.s16 	%rs41, %rs41, 2;
$L__BB0_44:
	and.b16  	%rs20, %rs16, 1;
	setp.eq.b16 	%p9, %rs20, 1;
	not.pred 	%p10, %p9;
	@%p10 bra 	$L__BB0_46;
	setp.gt.s32 	%p11, %r45, 0;
	mov.f32 	%f124, 0f00000000;
	div.rn.f32 	%f125, %f124, 0f00000000;
	selp.f32 	%f126, 0f7FC00000, %f125, %p11;
	cvt.u64.u16 	%rd23, %rs41;
	add.s64 	%rd24, %rd23, %rd5;
	shl.b64 	%rd25, %rd24, 2;
	add.s64 	%rd26, %rd3, %rd25;
	st.global.f32 	[%rd26], %f126;
$L__BB0_46:
	ret;

}


// ===== COMPILED SASS (sm_100) =====

	.target	sm_100

	.elftype	@"ET_EXEC"


//--------------------- .note.nv.tkinfo           --------------------------
	.section	.note.nv.tkinfo,"",@"SHT_NOTE"
	.sectionflags	@"SHF_NOTE_NV_TKINFO"
	.tkinfo
        /*0018*/ 	.word	0x00000002
        /*0030*/ 	.string	""
        /*0030*/ 	.string	"ptxas"
        /*0030*/ 	.string	"Cuda compilation tools, release 13.0, V13.0.88"
        /*0030*/ 	.string	"Build cuda_13.0.r13.0/compiler.36424714_0"
        /*0030*/ 	.string	"-arch sm_100 -m 64 "



//--------------------- .note.nv.cuinfo           --------------------------
	.section	.note.nv.cuinfo,"",@"SHT_NOTE"
	.sectionflags	@"SHF_NOTE_NV_CUINFO"
        /*0018*/ 	.short	0x0002
        /*001a*/ 	.short	0x0064
        /*001c*/ 	.short	0x0082
	.zero		2


//--------------------- .nv.info                  --------------------------
	.section	.nv.info,"",@"SHT_CUDA_INFO"
	.align	4


	//----- nvinfo : EIATTR_REGCOUNT
	.align		4
        /*0000*/ 	.byte	0x04, 0x2f
        /*0002*/ 	.short	(.L_1 - .L_0)
	.align		4
.L_0:
        /*0004*/ 	.word	index@(Pearson_compute)
        /*0008*/ 	.word	0x00000018


	//----- nvinfo : EIATTR_FRAME_SIZE
	.align		4
.L_1:
        /*000c*/ 	.byte	0x04, 0x11
        /*000e*/ 	.short	(.L_3 - .L_2)
	.align		4
.L_2:
        /*0010*/ 	.word	index@($__internal_1_$__cuda_sm3x_div_rn_noftz_f32_slowpath)
        /*0014*/ 	.word	0x00000000


	//----- nvinfo : EIATTR_FRAME_SIZE
	.align		4
.L_3:
        /*0018*/ 	.byte	0x04, 0x11
        /*001a*/ 	.short	(.L_5 - .L_4)
	.align		4
.L_4:
        /*001c*/ 	.word	index@($__internal_0_$__cuda_sm20_sqrt_rn_f32_slowpath)
        /*0020*/ 	.word	0x00000000


	//----- nvinfo : EIATTR_FRAME_SIZE
	.align		4
.L_5:
        /*0024*/ 	.byte	0x04, 0x11
        /*0026*/ 	.short	(.L_7 - .L_6)
	.align		4
.L_6:
        /*0028*/ 	.word	index@(Pearson_compute)
        /*002c*/ 	.word	0x00000000


	//----- nvinfo : EIATTR_MIN_STACK_SIZE
	.align		4
.L_7:
        /*0030*/ 	.byte	0x04, 0x12
        /*0032*/ 	.short	(.L_9 - .L_8)
	.align		4
.L_8:
        /*0034*/ 	.word	index@(Pearson_compute)
        /*0038*/ 	.word	0x00000000
.L_9:


//--------------------- .nv.compat                --------------------------
	.section	.nv.compat,"",@"SHT_CUDA_COMPAT_INFO"
	.align	4
        /*0000*/ 	.byte	0x02, 0x09, 0x00, 0x00, 0x02, 0x02, 0x01, 0x00, 0x02, 0x05, 0x05, 0x00, 0x03, 0x07, 0x01, 0x01
        /*0010*/ 	.byte	0x02, 0x03, 0x00, 0x00, 0x02, 0x06, 0x01, 0x00, 0x04, 0x0b, 0x08, 0x00, 0x01, 0x00, 0x00, 0x00
        /*0020*/ 	.byte	0x00, 0x00, 0x00, 0x00


//--------------------- .nv.info.Pearson_compute  --------------------------
	.section	.nv.info.Pearson_compute,"",@"SHT_CUDA_INFO"
	.sectionflags	@""
	.align	4


	//----- nvinfo : EIATTR_CUDA_API_VERSION
	.align		4
        /*0000*/ 	.byte	0x04, 0x37
        /*0002*/ 	.short	(.L_11 - .L_10)
.L_10:
        /*0004*/ 	.word	0x00000082


	//----- nvinfo : EIATTR_KPARAM_INFO
	.align		4
.L_11:
        /*0008*/ 	.byte	0x04, 0x17
        /*000a*/ 	.short	(.L_13 - .L_12)
.L_12:
        /*000c*/ 	.word	0x00000000
        /*0010*/ 	.short	0x0005
        /*0012*/ 	.short	0x0020
        /*0014*/ 	.byte	0x00, 0xf5, 0x21, 0x00


	//----- nvinfo : EIATTR_KPARAM_INFO
	.align		4
.L_13:
        /*0018*/ 	.byte	0x04, 0x17
        /*001a*/ 	.short	(.L_15 - .L_14)
.L_14:
        /*001c*/ 	.word	0x00000000
        /*0020*/ 	.short	0x0004
        /*0022*/ 	.short	0x001c
        /*0024*/ 	.byte	0x00, 0xf0, 0x11, 0x00


	//----- nvinfo : EIATTR_KPARAM_INFO
	.align		4
.L_15:
        /*0028*/ 	.byte	0x04, 0x17
        /*002a*/ 	.short	(.L_17 - .L_16)
.L_16:
        /*002c*/ 	.word	0x00000000
        /*0030*/ 	.short	0x0003
        /*0032*/ 	.short	0x0018
        /*0034*/ 	.byte	0x00, 0xf0, 0x11, 0x00


	//----- nvinfo : EIATTR_KPARAM_INFO
	.align		4
.L_17:
        /*0038*/ 	.byte	0x04, 0x17
        /*003a*/ 	.short	(.L_19 - .L_18)
.L_18:
        /*003c*/ 	.word	0x00000000
        /*0040*/ 	.short	0x0002
        /*0042*/ 	.short	0x0010
        /*0044*/ 	.byte	0x00, 0xf5, 0x21, 0x00


	//----- nvinfo : EIATTR_KPARAM_INFO
	.align		4
.L_19:
        /*0048*/ 	.byte	0x04, 0x17
        /*004a*/ 	.short	(.L_21 - .L_20)
.L_20:
        /*004c*/ 	.word	0x00000000
        /*0050*/ 	.short	0x0001
        /*0052*/ 	.short	0x0008
        /*0054*/ 	.byte	0x00, 0xf0, 0x05, 0x00


	//----- nvinfo : EIATTR_KPARAM_INFO
	.align		4
.L_21:
        /*0058*/ 	.byte	0x04, 0x17
        /*005a*/ 	.short	(.L_23 - .L_22)
.L_22:
        /*005c*/ 	.word	0x00000000
        /*0060*/ 	.short	0x0000
        /*0062*/ 	.short	0x0000
        /*0064*/ 	.byte	0x00, 0xf5, 0x21, 0x00


	//----- nvinfo : EIATTR_SPARSE_MMA_MASK
	.align		4
.L_23:
        /*0068*/ 	.byte	0x03, 0x50
        /*006a*/ 	.short	0x0000


	//----- nvinfo : EIATTR_MAXREG_COUNT
	.align		4
        /*006c*/ 	.byte	0x03, 0x1b
        /*006e*/ 	.short	0x00ff


	//----- nvinfo : EIATTR_MERCURY_ISA_VERSION
	.align		4
        /*0070*/ 	.byte	0x03, 0x5f
        /*0072*/ 	.short	0x0101


	//----- nvinfo : EIATTR_VRC_CTA_INIT_COUNT
	.align		4
        /*0074*/ 	.byte	0x02, 0x4a
	.zero		1
	.zero		1


	//----- nvinfo : EIATTR_EXIT_INSTR_OFFSETS
	.align		4
        /*0078*/ 	.byte	0x04, 0x1c
        /*007a*/ 	.short	(.L_25 - .L_24)


	//   ....[0]....
.L_24:
        /*007c*/ 	.word	0x00000070


	//   ....[1]....
        /*0080*/ 	.word	0x00001490


	//   ....[2]....
        /*0084*/ 	.word	0x000016f0


	//   ....[3]....
        /*0088*/ 	.word	0x000018c0


	//   ....[4]....
        /*008c*/ 	.word	0x00001a30


	//----- nvinfo : EIATTR_CRS_STACK_SIZE
	.align		4
.L_25:
        /*0090*/ 	.byte	0x04, 0x1e
        /*0092*/ 	.short	(.L_27 - .L_26)
.L_26:
        /*0094*/ 	.word	0x00000000


	//----- nvinfo : EIATTR_CBANK_PARAM_SIZE
	.align		4
.L_27:
        /*0098*/ 	.byte	0x03, 0x19
        /*009a*/ 	.short	0x0028


	//----- nvinfo : EIATTR_PARAM_CBANK
	.align		4
        /*009c*/ 	.byte	0x04, 0x0a
        /*009e*/ 	.short	(.L_29 - .L_28)
	.align		4
.L_28:
        /*00a0*/ 	.word	index@(.nv.constant0.Pearson_compute)
        /*00a4*/ 	.short	0x0380
        /*00a6*/ 	.short	0x0028


	//----- nvinfo : EIATTR_SW_WAR
	.align		4
.L_29:
        /*00a8*/ 	.byte	0x04, 0x36
        /*00aa*/ 	.short	(.L_31 - .L_30)
.L_30:
        /*00ac*/ 	.word	0x00000008
.L_31:


//--------------------- .nv.callgraph             --------------------------
	.section	.nv.callgraph,"",@"SHT_CUDA_CALLGRAPH"
	.align	4
	.sectionentsize	8
	.align		4
        /*0000*/ 	.word	0x00000000
	.align		4
        /*0004*/ 	.word	0xffffffff
	.align		4
        /*0008*/ 	.word	0x00000000
	.align		4
        /*000c*/ 	.word	0xfffffffe
	.align		4
        /*0010*/ 	.word	0x00000000
	.align		4
        /*0014*/ 	.word	0xfffffffd
	.align		4
        /*0018*/ 	.word	0x00000000
	.align		4
        /*001c*/ 	.word	0xfffffffc


//--------------------- .text.Pearson_compute     --------------------------
	.section	.text.Pearson_compute,"ax",@progbits
	.align	128
        .global         Pearson_compute
        .type           Pearson_compute,@function
        .size           Pearson_compute,(.L_x_72 - Pearson_compute)
        .other          Pearson_compute,@"STO_CUDA_ENTRY STV_DEFAULT"
Pearson_compute:
.text.Pearson_compute:
[----:B------:R-:W-:Y:S08]  /*0000*/  LDC R1, c[0x0][0x37c] ;  /* 0x0000df00ff017b82 */ /* 0x000ff00000000800 */
[----:B------:R-:W0:Y:S01]  /*0010*/  LDC.U8 R4, c[0x0][0x388] ;  /* 0x0000e200ff047b82 */ /* 0x000e220000000000 */
[----:B------:R-:W1:Y:S07]  /*0020*/  S2R R2, SR_TID.X ;  /* 0x0000000000027919 */ /* 0x000e6e0000002100 */
[----:B------:R-:W2:Y:S08]  /*0030*/  LDC R3, c[0x0][0x360] ;  /* 0x0000d800ff037b82 */ /* 0x000eb00000000800 */
[----:B------:R-:W3:Y:S01]  /*0040*/  S2UR UR4, SR_CTAID.X ;  /* 0x00000000000479c3 */ /* 0x000ee20000002500 */
[----:B0-----:R-:W-:-:S04]  /*0050*/  PRMT R0, R4, 0x8880, RZ ;  /* 0x0000888004007816 */ /* 0x001fc800000000ff */
[----:B------:R-:W-:-:S13]  /*0060*/  ISETP.GE.AND P0, PT, R0, 0x1, PT ;  /* 0x000000010000780c */ /* 0x000fda0003f06270 */
[----:B-123--:R-:W-:Y:S05]  /*0070*/  @!P0 EXIT ;  /* 0x000000000000894d */ /* 0x00efea0003800000 */
[----:B------:R-:W0:Y:S01]  /*0080*/  LDCU UR5, c[0x0][0x398] ;  /* 0x00007300ff0577ac */ /* 0x000e220008000800 */
[----:B------:R-:W-:Y:S01]  /*0090*/  IMAD R3, R3, UR4, R2 ;  /* 0x0000000403037c24 */ /* 0x000fe2000f8e0202 */
[----:B------:R-:W-:Y:S01]  /*00a0*/  PRMT R5, R4, 0x8880, RZ ;  /* 0x0000888004057816 */ /* 0x000fe200000000ff */
[----:B------:R-:W1:Y:S02]  /*00b0*/  LDCU.64 UR8, c[0x0][0x358] ;  /* 0x00006b00ff0877ac */ /* 0x000e640008000a00 */
[----:B------:R-:W-:Y:S01]  /*00c0*/  IMAD R0, R3, R0, RZ ;  /* 0x0000000003007224 */ /* 0x000fe200078e02ff */
[----:B------:R-:W-:-:S04]  /*00d0*/  PRMT R5, R5, 0x7710, RZ ;  /* 0x0000771005057816 */ /* 0x000fc800000000ff */
[----:B------:R-:W-:Y:S01]  /*00e0*/  SHF.R.S32.HI R2, RZ, 0x1f, R0 ;  /* 0x0000001fff027819 */ /* 0x000fe20000011400 */
[----:B0-----:R-:W-:-:S09]  /*00f0*/  UISETP.GE.AND UP0, UPT, UR5, 0x1, UPT ;  /* 0x000000010500788c */ /* 0x001fd2000bf06270 */
[----:B-1----:R-:W-:Y:S05]  /*0100*/  BRA.U !UP0, `(.L_x_0) ;  /* 0x0000001108e47547 */ /* 0x002fea000b800000 */
[----:B------:R-:W0:Y:S01]  /*0110*/  LDCU.64 UR10, c[0x0][0x380] ;  /* 0x00007000ff0a77ac */ /* 0x000e220008000a00 */
[----:B------:R-:W-:Y:S01]  /*0120*/  IMAD R3, R3, UR5, RZ ;  /* 0x0000000503037c24 */ /* 0x000fe2000f8e02ff */
[----:B------:R-:W-:Y:S01]  /*0130*/  PRMT R5, RZ, 0x7610, R5 ;  /* 0x00007610ff057816 */ /* 0x000fe20000000005 */
[----:B------:R-:W1:Y:S03]  /*0140*/  LDCU.64 UR12, c[0x0][0x390] ;  /* 0x00007200ff0c77ac */ /* 0x000e660008000a00 */
[----:B------:R-:W-:Y:S01]  /*0150*/  SHF.R.S32.HI R4, RZ, 0x1f, R3 ;  /* 0x0000001fff047819 */ /* 0x000fe20000011403 */
[----:B------:R-:W-:Y:S02]  /*0160*/  ULOP3.LUT UR7, UR5, 0x3, URZ, 0xc0, !UPT ;  /* 0x0000000305077892 */ /* 0x000fe4000f8ec0ff */
[----:B------:R-:W-:Y:S01]  /*0170*/  ULOP3.LUT UR5, UR5, 0x7ffffffc, URZ, 0xc0, !UPT ;  /* 0x7ffffffc05057892 */ /* 0x000fe2000f8ec0ff */
[----:B0-----:R-:W-:-:S02]  /*0180*/  LEA R18, P0, R3, UR10, 0x3 ;  /* 0x0000000a03127c11 */ /* 0x001fc4000f8018ff */
[C---:B-1----:R-:W-:Y:S02]  /*0190*/  IADD3 R14, P1, PT, R3.reuse, UR12, RZ ;  /* 0x0000000c030e7c10 */ /* 0x042fe4000ff3e0ff */
[----:B------:R-:W-:Y:S02]  /*01a0*/  LEA.HI.X R19, R3, UR11, R4, 0x3, P0 ;  /* 0x0000000b03137c11 */ /* 0x000fe400080f1c04 */
[----:B------:R-:W-:-:S09]  /*01b0*/  IADD3.X R15, PT, PT, R4, UR13, RZ, P1, !PT ;  /* 0x0000000d040f7c10 */ /* 0x000fd20008ffe4ff */
.L_x_51:
[----:B------:R-:W0:Y:S01]  /*01c0*/  LDCU UR4, c[0x0][0x398] ;  /* 0x00007300ff0477ac */ /* 0x000e220008000800 */
[----:B------:R-:W-:Y:S02]  /*01d0*/  CS2R R6, SRZ ;  /* 0x0000000000067805 */ /* 0x000fe4000001ff00 */
[----:B------:R-:W-:Y:S02]  /*01e0*/  CS2R R8, SRZ ;  /* 0x0000000000087805 */ /* 0x000fe4000001ff00 */
[----:B------:R-:W-:Y:S01]  /*01f0*/  CS2R R10, SRZ ;  /* 0x00000000000a7805 */ /* 0x000fe2000001ff00 */
[----:B------:R-:W-:Y:S01]  /*0200*/  IMAD.MOV.U32 R12, RZ, RZ, RZ ;  /* 0x000000ffff0c7224 */ /* 0x000fe200078e00ff */
[----:B0-----:R-:W-:-:S03]  /*0210*/  UISETP.GE.U32.AND UP0, UPT, UR4, 0x4, UPT ;  /* 0x000000040400788c */ /* 0x001fc6000bf06070 */
[----:B------:R-:W-:-:S06]  /*0220*/  UMOV UR4, URZ ;  /* 0x000000ff00047c82 */ /* 0x000fcc0008000000 */
[----:B------:R-:W-:Y:S05]  /*0230*/  BRA.U !UP0, `(.L_x_1) ;  /* 0x0000000908b07547 */ /* 0x000fea000b800000 */
[----:B------:R-:W2:Y:S01]  /*0240*/  LDG.E.S8 R13, desc[UR8][R14.64] ;  /* 0x000000080e0d7981 */ /* 0x000ea2000c1e1300 */
[----:B------:R-:W-:Y:S01]  /*0250*/  BSSY.RECONVERGENT B0, `(.L_x_2) ;  /* 0x0000012000007945 */ /* 0x000fe20003800200 */
[----:B------:R-:W-:Y:S02]  /*0260*/  CS2R R6, SRZ ;  /* 0x0000000000067805 */ /* 0x000fe4000001ff00 */
[----:B--2---:R-:W-:-:S13]  /*0270*/  ISETP.GE.AND P0, PT, R13, RZ, PT ;  /* 0x000000ff0d00720c */ /* 0x004fda0003f06270 */
[----:B------:R-:W-:Y:S05]  /*0280*/  @!P0 BRA `(.L_x_3) ;  /* 0x0000000000388947 */ /* 0x000fea0003800000 */
[----:B------:R-:W-:Y:S01]  /*0290*/  LOP3.LUT R16, R13, 0xff, RZ, 0xc0, !PT ;  /* 0x000000ff0d107812 */ /* 0x000fe200078ec0ff */
[----:B------:R-:W-:Y:S01]  /*02a0*/  BSSY.RECONVERGENT B1, `(.L_x_4) ;  /* 0x000000b000017945 */ /* 0x000fe20003800200 */
[----:B------:R-:W-:-:S04]  /*02b0*/  LOP3.LUT R7, R5, 0xff, RZ, 0xc0, !PT ;  /* 0x000000ff05077812 */ /* 0x000fc800078ec0ff */
[----:B------:R-:W-:-:S13]  /*02c0*/  ISETP.NE.AND P0, PT, R16, R7, PT ;  /* 0x000000071000720c */ /* 0x000fda0003f05270 */
[----:B------:R-:W-:Y:S05]  /*02d0*/  @P0 BRA `(.L_x_5) ;  /* 0x00000000001c0947 */ /* 0x000fea0003800000 */
[----:B------:R-:W2:Y:S01]  /*02e0*/  LDG.E.64 R6, desc[UR8][R18.64] ;  /* 0x0000000812067981 */ /* 0x000ea2000c1e1b00 */
[----:B------:R-:W-:Y:S02]  /*02f0*/  IMAD.MOV.U32 R10, RZ, RZ, 0x1 ;  /* 0x00000001ff0a7424 */ /* 0x000fe400078e00ff */
[----:B--2---:R-:W-:Y:S01]  /*0300*/  FADD R11, RZ, R6 ;  /* 0x00000006ff0b7221 */ /* 0x004fe20000000000 */
[C---:B------:R-:W-:Y:S01]  /*0310*/  FFMA R9, R6.reuse, R6, RZ ;  /* 0x0000000606097223 */ /* 0x040fe200000000ff */
[-C--:B------:R-:W-:Y:S01]  /*0320*/  FFMA R6, R6, R7.reuse, RZ ;  /* 0x0000000706067223 */ /* 0x080fe200000000ff */
[----:B------:R-:W-:Y:S01]  /*0330*/  FADD R12, RZ, R7 ;  /* 0x00000007ff0c7221 */ /* 0x000fe20000000000 */
[----:B------:R-:W-:-:S07]  /*0340*/  FFMA R8, R7, R7, RZ ;  /* 0x0000000707087223 */ /* 0x000fce00000000ff */
.L_x_5:
[----:B------:R-:W-:Y:S05]  /*0350*/  BSYNC.RECONVERGENT B1 ;  /* 0x0000000000017941 */ /* 0x000fea0003800200 */
.L_x_4:
[----:B------:R-:W-:-:S07]  /*0360*/  IMAD.MOV.U32 R7, RZ, RZ, 0x1 ;  /* 0x00000001ff077424 */ /* 0x000fce00078e00ff */
.L_x_3:
[----:B------:R-:W-:Y:S05]  /*0370*/  BSYNC.RECONVERGENT B0 ;  /* 0x0000000000007941 */ /* 0x000fea0003800200 */
.L_x_2:
[----:B------:R-:W2:Y:S01]  /*0380*/  LDG.E.S8 R13, desc[UR8][R14.64+0x1] ;  /* 0x000001080e0d7981 */ /* 0x000ea2000c1e1300 */
[----:B------:R-:W-:Y:S01]  /*0390*/  BSSY.RECONVERGENT B0, `(.L_x_6) ;  /* 0x0000012000007945 */ /* 0x000fe20003800200 */
[----:B--2---:R-:W-:-:S13]  /*03a0*/  ISETP.GE.AND P0, PT, R13, RZ, PT ;  /* 0x000000ff0d00720c */ /* 0x004fda0003f06270 */
[----:B------:R-:W-:Y:S05]  /*03b0*/  @!P0 BRA `(.L_x_7) ;  /* 0x00000000003c8947 */ /* 0x000fea0003800000 */
[----:B------:R-:W-:Y:S01]  /*03c0*/  LOP3.LUT R13, R13, 0xff, RZ, 0xc0, !PT ;  /* 0x000000ff0d0d7812 */ /* 0x000fe200078ec0ff */
[----:B------:R-:W-:Y:S01]  /*03d0*/  BSSY.RECONVERGENT B1, `(.L_x_8) ;  /* 0x000000c000017945 */ /* 0x000fe20003800200 */
[----:B------:R-:W-:-:S04]  /*03e0*/  LOP3.LUT R16, R5, 0xff, RZ, 0xc0, !PT ;  /* 0x000000ff05107812 */ /* 0x000fc800078ec0ff */
[----:B------:R-:W-:-:S13]  /*03f0*/  ISETP.NE.AND P0, PT, R13, R16, PT ;  /* 0x000000100d00720c */ /* 0x000fda0003f05270 */
[----:B------:R-:W-:Y:S05]  /*0400*/  @P0 BRA `(.L_x_9) ;  /* 0x0000000000200947 */ /* 0x000fea0003800000 */
[----:B------:R-:W-:-:S06]  /*0410*/  IMAD.WIDE R16, R7, 0x8, R18 ;  /* 0x0000000807107825 */ /* 0x000fcc00078e0212 */
[----:B------:R-:W2:Y:S01]  /*0420*/  LDG.E.64 R16, desc[UR8][R16.64] ;  /* 0x0000000810107981 */ /* 0x000ea2000c1e1b00 */
[----:B------:R-:W-:Y:S02]  /*0430*/  VIADD R10, R10, 0x1 ;  /* 0x000000010a0a7836 */ /* 0x000fe40000000000 */
[----:B--2---:R-:W-:Y:S01]  /*0440*/  FADD R11, R11, R16 ;  /* 0x000000100b0b7221 */ /* 0x004fe20000000000 */
[C---:B------:R-:W-:Y:S01]  /*0450*/  FFMA R9, R16.reuse, R16, R9 ;  /* 0x0000001010097223 */ /* 0x040fe20000000009 */
[-C--:B------:R-:W-:Y:S01]  /*0460*/  FFMA R6, R16, R17.reuse, R6 ;  /* 0x0000001110067223 */ /* 0x080fe20000000006 */
[----:B------:R-:W-:Y:S01]  /*0470*/  FADD R12, R12, R17 ;  /* 0x000000110c0c7221 */ /* 0x000fe20000000000 */
[----:B------:R-:W-:-:S07]  /*0480*/  FFMA R8, R17, R17, R8 ;  /* 0x0000001111087223 */ /* 0x000fce0000000008 */
.L_x_9:
[----:B------:R-:W-:Y:S05]  /*0490*/  BSYNC.RECONVERGENT B1 ;  /* 0x0000000000017941 */ /* 0x000fea0003800200 */
.L_x_8:
[----:B------:R-:W-:-:S07]  /*04a0*/  VIADD R7, R7, 0x1 ;  /* 0x0000000107077836 */ /* 0x000fce0000000000 */
.L_x_7:
[----:B------:R-:W-:Y:S05]  /*04b0*/  BSYNC.RECONVERGENT B0 ;  /* 0x0000000000007941 */ /* 0x000fea0003800200 */
.L_x_6:
        /* <DEDUP_REMOVED lines=11> */
[----:B------:R-:W-:Y:S01]  /*0570*/  IADD3 R10, PT, PT, R10, 0x1, RZ ;  /* 0x000000010a0a7810 */ /* 0x000fe20007ffe0ff */
[----:B--2---:R-:W-:Y:S01]  /*0580*/  FADD R11, R11, R16 ;  /* 0x000000100b0b7221 */ /* 0x004fe20000000000 */
[C---:B------:R-:W-:Y:S01]  /*0590*/  FFMA R9, R16.reuse, R16, R9 ;  /* 0x0000001010097223 */ /* 0x040fe20000000009 */
[-C--:B------:R-:W-:Y:S01]  /*05a0*/  FFMA R6, R16, R17.reuse, R6 ;  /* 0x0000001110067223 */ /* 0x080fe20000000006 */
[----:B------:R-:W-:Y:S01]  /*05b0*/  FADD R12, R12, R17 ;  /* 0x000000110c0c7221 */ /* 0x000fe20000000000 */
[----:B------:R-:W-:-:S07]  /*05c0*/  FFMA R8, R17, R17, R8 ;  /* 0x0000001111087223 */ /* 0x000fce0000000008 */
.L_x_13:
[----:B------:R-:W-:Y:S05]  /*05d0*/  BSYNC.RECONVERGENT B1 ;  /* 0x0000000000017941 */ /* 0x000fea0003800200 */
.L_x_12:
[----:B------:R-:W-:-:S07]  /*05e0*/  VIADD R7, R7, 0x1 ;  /* 0x0000000107077836 */ /* 0x000fce0000000000 */
.L_x_11:
[----:B------:R-:W-:Y:S05]  /*05f0*/  BSYNC.RECONVERGENT B0 ;  /* 0x0000000000007941 */ /* 0x000fea0003800200 */
.L_x_10:
        /* <DEDUP_REMOVED lines=17> */
.L_x_17:
[----:B------:R-:W-:Y:S05]  /*0710*/  BSYNC.RECONVERGENT B1 ;  /* 0x0000000000017941 */ /* 0x000fea0003800200 */
.L_x_16:
[----:B------:R-:W-:-:S07]  /*0720*/  VIADD R7, R7, 0x1 ;  /* 0x0000000107077836 */ /* 0x000fce0000000000 */
.L_x_15:
[----:B------:R-:W-:Y:S05]  /*0730*/  BSYNC.RECONVERGENT B0 ;  /* 0x0000000000007941 */ /* 0x000fea0003800200 */
.L_x_14:
[----:B------:R-:W-:Y:S01]  /*0740*/  UIADD3 UR6, UPT, UPT, -UR5, 0x4, URZ ;  /* 0x0000000405067890 */ /* 0x000fe2000fffe1ff */
[----:B------:R-:W-:Y:S01]  /*0750*/  IADD3 R20, P0, PT, R14, 0x5, RZ ;  /* 0x000000050e147810 */ /* 0x000fe20007f1e0ff */
[----:B------:R-:W-:Y:S02]  /*0760*/  UMOV UR4, UR5 ;  /* 0x0000000500047c82 */ /* 0x000fe40008000000 */
[----:B------:R-:W-:Y:S02]  /*0770*/  UISETP.NE.AND UP0, UPT, UR6, URZ, UPT ;  /* 0x000000ff0600728c */ /* 0x000fe4000bf05270 */
[----:B------:R-:W-:-:S07]  /*0780*/  IMAD.X R21, RZ, RZ, R15, P0 ;  /* 0x000000ffff157224 */ /* 0x000fce00000e060f */
[----:B------:R-:W-:Y:S05]  /*0790*/  BRA.U !UP0, `(.L_x_1) ;  /* 0x0000000508587547 */ /* 0x000fea000b800000 */
.L_x_34:
[----:B------:R-:W2:Y:S01]  /*07a0*/  LDG.E.S8 R13, desc[UR8][R20.64+-0x1] ;  /* 0xffffff08140d7981 */ /* 0x000ea2000c1e1300 */
[----:B------:R-:W-:Y:S01]  /*07b0*/  UIADD3 UR6, UPT, UPT, UR6, 0x4, URZ ;  /* 0x0000000406067890 */ /* 0x000fe2000fffe0ff */
[----:B------:R-:W-:Y:S03]  /*07c0*/  BSSY.RECONVERGENT B0, `(.L_x_18) ;  /* 0x0000013000007945 */ /* 0x000fe60003800200 */
[----:B------:R-:W-:Y:S01]  /*07d0*/  UISETP.NE.AND UP0, UPT, UR6, URZ, UPT ;  /* 0x000000ff0600728c */ /* 0x000fe2000bf05270 */
        /* <DEDUP_REMOVED lines=11> */
[-C--:B------:R-:W-:Y:S01]  /*0890*/  FFMA R9, R16, R16.reuse, R9 ;  /* 0x0000001010097223 */ /* 0x080fe20000000009 */
[C---:B------:R-:W-:Y:S01]  /*08a0*/  FFMA R6, R17.reuse, R16, R6 ;  /* 0x0000001011067223 */ /* 0x040fe20000000006 */
[----:B------:R-:W-:Y:S01]  /*08b0*/  FADD R12, R12, R17 ;  /* 0x000000110c0c7221 */ /* 0x000fe20000000000 */
[----:B------:R-:W-:-:S07]  /*08c0*/  FFMA R8, R17, R17, R8 ;  /* 0x0000001111087223 */ /* 0x000fce0000000008 */
.L_x_21:
[----:B------:R-:W-:Y:S05]  /*08d0*/  BSYNC.RECONVERGENT B1 ;  /* 0x0000000000017941 */ /* 0x000fea0003800200 */
.L_x_20:
[----:B------:R-:W-:-:S07]  /*08e0*/  VIADD R7, R7, 0x1 ;  /* 0x0000000107077836 */ /* 0x000fce0000000000 */
.L_x_19:
[----:B------:R-:W-:Y:S05]  /*08f0*/  BSYNC.RECONVERGENT B0 ;  /* 0x0000000000007941 */ /* 0x000fea0003800200 */
.L_x_18:
        /* <DEDUP_REMOVED lines=13> */
[-C--:B------:R-:W-:Y:S01]  /*09d0*/  FFMA R9, R16, R16.reuse, R9 ;  /* 0x0000001010097223 */ /* 0x080fe20000000009 */
[C---:B------:R-:W-:Y:S01]  /*09e0*/  FFMA R6, R17.reuse, R16, R6 ;  /* 0x0000001011067223 */ /* 0x040fe20000000006 */
[----:B------:R-:W-:Y:S01]  /*09f0*/  FADD R12, R12, R17 ;  /* 0x000000110c0c7221 */ /* 0x000fe20000000000 */
[----:B------:R-:W-:-:S07]  /*0a00*/  FFMA R8, R17, R17, R8 ;  /* 0x0000001111087223 */ /* 0x000fce0000000008 */
.L_x_25:
[----:B------:R-:W-:Y:S05]  /*0a10*/  BSYNC.RECONVERGENT B1 ;  /* 0x0000000000017941 */ /* 0x000fea0003800200 */
.L_x_24:
[----:B------:R-:W-:-:S07]  /*0a20*/  VIADD R7, R7, 0x1 ;  /* 0x0000000107077836 */ /* 0x000fce0000000000 */
.L_x_23:
[----:B------:R-:W-:Y:S05]  /*0a30*/  BSYNC.RECONVERGENT B0 ;  /* 0x0000000000007941 */ /* 0x000fea0003800200 */
.L_x_22:
        /* <DEDUP_REMOVED lines=17> */
.L_x_29:
[----:B------:R-:W-:Y:S05]  /*0b50*/  BSYNC.RECONVERGENT B1 ;  /* 0x0000000000017941 */ /* 0x000fea0003800200 */
.L_x_28:
[----:B------:R-:W-:-:S07]  /*0b60*/  IADD3 R7, PT, PT, R7, 0x1, RZ ;  /* 0x0000000107077810 */ /* 0x000fce0007ffe0ff */
.L_x_27:
[----:B------:R-:W-:Y:S05]  /*0b70*/  BSYNC.RECONVERGENT B0 ;  /* 0x0000000000007941 */ /* 0x000fea0003800200 */
.L_x_26:
        /* <DEDUP_REMOVED lines=17> */
.L_x_33:
[----:B------:R-:W-:Y:S05]  /*0c90*/  BSYNC.RECONVERGENT B1 ;  /* 0x0000000000017941 */ /* 0x000fea0003800200 */
.L_x_32:
[----:B------:R-:W-:-:S07]  /*0ca0*/  VIADD R7, R7, 0x1 ;  /* 0x0000000107077836 */ /* 0x000fce0000000000 */
.L_x_31:
[----:B------:R-:W-:Y:S05]  /*0cb0*/  BSYNC.RECONVERGENT B0 ;  /* 0x0000000000007941 */ /* 0x000fea0003800200 */
.L_x_30:
[----:B------:R-:W-:-:S05]  /*0cc0*/  IADD3 R20, P0, PT, R20, 0x4, RZ ;  /* 0x0000000414147810 */ /* 0x000fca0007f1e0ff */
[----:B------:R-:W-:Y:S01]  /*0cd0*/  IMAD.X R21, RZ, RZ, R21, P0 ;  /* 0x000000ffff157224 */ /* 0x000fe200000e0615 */
[----:B------:R-:W-:Y:S07]  /*0ce0*/  BRA.U UP0, `(.L_x_34) ;  /* 0xfffffff900ac7547 */ /* 0x000fee000b83ffff */
[----:B------:R-:W-:-:S05]  /*0cf0*/  UMOV UR4, UR5 ;  /* 0x0000000500047c82 */ /* 0x000fca0008000000 */
.L_x_1:
[----:B------:R-:W-:-:S09]  /*0d00*/  UISETP.NE.AND UP0, UPT, UR7, URZ, UPT ;  /* 0x000000ff0700728c */ /* 0x000fd2000bf05270 */
[----:B------:R-:W-:Y:S05]  /*0d10*/  BRA.U !UP0, `(.L_x_35) ;  /* 0x0000000508007547 */ /* 0x000fea000b800000 */
[----:B------:R-:W0:Y:S02]  /*0d20*/  LDC.64 R16, c[0x0][0x390] ;  /* 0x0000e400ff107b82 */ /* 0x000e240000000a00 */
[----:B0-----:R-:W-:-:S04]  /*0d30*/  IADD3 R20, P0, P1, R16, UR4, R3 ;  /* 0x0000000410147c10 */ /* 0x001fc8000f91e003 */
[----:B------:R-:W-:-:S05]  /*0d40*/  IADD3.X R21, PT, PT, RZ, R17, R4, P0, P1 ;  /* 0x00000011ff157210 */ /* 0x000fca00007e2404 */
        /* <DEDUP_REMOVED lines=17> */
.L_x_39:
[----:B------:R-:W-:Y:S05]  /*0e60*/  BSYNC.RECONVERGENT B1 ;  /* 0x0000000000017941 */ /* 0x000fea0003800200 */
.L_x_38:
[----:B------:R-:W-:-:S07]  /*0e70*/  IADD3 R7, PT, PT, R7, 0x1, RZ ;  /* 0x0000000107077810 */ /* 0x000fce0007ffe0ff */
.L_x_37:
[----:B------:R-:W-:Y:S05]  /*0e80*/  BSYNC.RECONVERGENT B0 ;  /* 0x0000000000007941 */ /* 0x000fea0003800200 */
.L_x_36:
[----:B------:R-:W-:-:S09]  /*0e90*/  UISETP.NE.AND UP0, UPT, UR7, 0x1, UPT ;  /* 0x000000010700788c */ /* 0x000fd2000bf05270 */
[----:B------:R-:W-:Y:S05]  /*0ea0*/  BRA.U !UP0, `(.L_x_35) ;  /* 0x00000001089c7547 */ /* 0x000fea000b800000 */
        /* <DEDUP_REMOVED lines=17> */
.L_x_43:
[----:B------:R-:W-:Y:S05]  /*0fc0*/  BSYNC.RECONVERGENT B1 ;  /* 0x0000000000017941 */ /* 0x000fea0003800200 */
.L_x_42:
[----:B------:R-:W-:-:S07]  /*0fd0*/  VIADD R7, R7, 0x1 ;  /* 0x0000000107077836 */ /* 0x000fce0000000000 */
.L_x_41:
[----:B------:R-:W-:Y:S05]  /*0fe0*/  BSYNC.RECONVERGENT B0 ;  /* 0x0000000000007941 */ /* 0x000fea0003800200 */
.L_x_40:
[----:B------:R-:W-:-:S09]  /*0ff0*/  UISETP.NE.AND UP0, UPT, UR7, 0x2, UPT ;  /* 0x000000020700788c */ /* 0x000fd2000bf05270 */
[----:B------:R-:W-:Y:S05]  /*1000*/  BRA.U !UP0, `(.L_x_35) ;  /* 0x0000000108447547 */ /* 0x000fea000b800000 */
[----:B------:R-:W2:Y:S01]  /*1010*/  LDG.E.U8 R20, desc[UR8][R20.64+0x2] ;  /* 0x0000020814147981 */ /* 0x000ea2000c1e1100 */
[----:B------:R-:W-:Y:S01]  /*1020*/  LOP3.LUT R13, R5, 0xff, RZ, 0xc0, !PT ;  /* 0x000000ff050d7812 */ /* 0x000fe200078ec0ff */
[----:B------:R-:W-:Y:S01]  /*1030*/  BSSY.RECONVERGENT B0, `(.L_x_35) ;  /* 0x000000e000007945 */ /* 0x000fe20003800200 */
[C---:B--2---:R-:W-:Y:S02]  /*1040*/  PRMT R16, R20.reuse, 0x8880, RZ ;  /* 0x0000888014107816 */ /* 0x044fe400000000ff */
[----:B------:R-:W-:-:S03]  /*1050*/  ISETP.NE.AND P0, PT, R20, R13, PT ;  /* 0x0000000d1400720c */ /* 0x000fc60003f05270 */
[----:B------:R-:W-:-:S05]  /*1060*/  IMAD.MOV.U32 R13, RZ, RZ, R16 ;  /* 0x000000ffff0d7224 */ /* 0x000fca00078e0010 */
[----:B------:R-:W-:-:S13]  /*1070*/  ISETP.LT.OR P0, PT, R13, RZ, P0 ;  /* 0x000000ff0d00720c */ /* 0x000fda0000701670 */
        /* <DEDUP_REMOVED lines=9> */
.L_x_44:
[----:B------:R-:W-:Y:S05]  /*1110*/  BSYNC.RECONVERGENT B0 ;  /* 0x0000000000007941 */ /* 0x000fea0003800200 */
.L_x_35:
[----:B------:R-:W0:Y:S01]  /*1120*/  LDCU UR4, c[0x0][0x39c] ;  /* 0x00007380ff0477ac */ /* 0x000e220008000800 */
[----:B------:R-:W-:Y:S01]  /*1130*/  BSSY.RECONVERGENT B0, `(.L_x_45) ;  /* 0x0000026000007945 */ /* 0x000fe20003800200 */
[----:B------:R-:W-:Y:S02]  /*1140*/  MOV R13, 0x7fc00000 ;  /* 0x7fc00000000d7802 */ /* 0x000fe40000000f00 */
[----:B0-----:R-:W-:-:S13]  /*1150*/  ISETP.GE.AND P0, PT, R10, UR4, PT ;  /* 0x000000040a007c0c */ /* 0x001fda000bf06270 */
[----:B------:R-:W-:Y:S05]  /*1160*/  @!P0 BRA `(.L_x_46) ;  /* 0x0000000000888947 */ /* 0x000fea0003800000 */
[----:B------:R-:W-:Y:S01]  /*1170*/  I2FP.F32.S32 R7, R10 ;  /* 0x0000000a00077245 */ /* 0x000fe20000201400 */
[-C--:B------:R-:W-:Y:S01]  /*1180*/  FMUL R10, R11, R11.reuse ;  /* 0x0000000b0b0a7220 */ /* 0x080fe20000400000 */
[C---:B------:R-:W-:Y:S01]  /*1190*/  FMUL R13, R12.reuse, R12 ;  /* 0x0000000c0c0d7220 */ /* 0x040fe20000400000 */
[----:B------:R-:W-:Y:S01]  /*11a0*/  FMUL R12, R12, R11 ;  /* 0x0000000b0c0c7220 */ /* 0x000fe20000400000 */
[----:B------:R-:W-:Y:S01]  /*11b0*/  BSSY.RECONVERGENT B1, `(.L_x_47) ;  /* 0x0000010000017945 */ /* 0x000fe20003800200 */
[C---:B------:R-:W-:Y:S01]  /*11c0*/  FFMA R10, R7.reuse, R9, -R10 ;  /* 0x00000009070a7223 */ /* 0x040fe2000000080a */
[C---:B------:R-:W-:Y:S01]  /*11d0*/  FFMA R13, R7.reuse, R8, -R13 ;  /* 0x00000008070d7223 */ /* 0x040fe2000000080d */
[----:B------:R-:W-:-:S03]  /*11e0*/  FFMA R6, R7, R6, -R12 ;  /* 0x0000000607067223 */ /* 0x000fc6000000080c */
[----:B------:R-:W-:-:S04]  /*11f0*/  FMUL R8, R10, R13 ;  /* 0x0000000d0a087220 */ /* 0x000fc80000400000 */
[----:B------:R-:W-:Y:S01]  /*1200*/  VIADD R10, R8, 0xf3000000 ;  /* 0xf3000000080a7836 */ /* 0x000fe20000000000 */
[----:B------:R0:W1:Y:S04]  /*1210*/  MUFU.RSQ R9, R8 ;  /* 0x0000000800097308 */ /* 0x0000680000001400 */
[----:B------:R-:W-:-:S13]  /*1220*/  ISETP.GT.U32.AND P0, PT, R10, 0x727fffff, PT ;  /* 0x727fffff0a00780c */ /* 0x000fda0003f04070 */
[----:B01----:R-:W-:Y:S05]  /*1230*/  @!P0 BRA `(.L_x_48) ;  /* 0x00000000000c8947 */ /* 0x003fea0003800000 */
[----:B------:R-:W-:-:S07]  /*1240*/  MOV R13, 0x1260 ;  /* 0x00001260000d7802 */ /* 0x000fce0000000f00 */
[----:B------:R-:W-:Y:S05]  /*1250*/  CALL.REL.NOINC `($__internal_0_$__cuda_sm20_sqrt_rn_f32_slowpath) ;  /* 0x0000000400f87944 */ /* 0x000fea0003c00000 */
[----:B------:R-:W-:Y:S05]  /*1260*/  BRA `(.L_x_49) ;  /* 0x0000000000107947 */ /* 0x000fea0003800000 */
.L_x_48:
[----:B------:R-:W-:Y:S01]  /*1270*/  FMUL.FTZ R7, R8, R9 ;  /* 0x0000000908077220 */ /* 0x000fe20000410000 */
[----:B------:R-:W-:-:S03]  /*1280*/  FMUL.FTZ R9, R9, 0.5 ;  /* 0x3f00000009097820 */ /* 0x000fc60000410000 */
[----:B------:R-:W-:-:S04]  /*1290*/  FFMA R8, -R7, R7, R8 ;  /* 0x0000000707087223 */ /* 0x000fc80000000108 */
[----:B------:R-:W-:-:S07]  /*12a0*/  FFMA R7, R8, R9, R7 ;  /* 0x0000000908077223 */ /* 0x000fce0000000007 */
.L_x_49:
[----:B------:R-:W-:Y:S05]  /*12b0*/  BSYNC.RECONVERGENT B1 ;  /* 0x0000000000017941 */ /* 0x000fea0003800200 */
.L_x_47:
[----:B------:R-:W0:Y:S01]  /*12c0*/  MUFU.RCP R8, R7 ;  /* 0x0000000700087308 */ /* 0x000e220000001000 */
[----:B------:R-:W-:Y:S07]  /*12d0*/  BSSY.RECONVERGENT B1, `(.L_x_46) ;  /* 0x000000b000017945 */ /* 0x000fee0003800200 */
[----:B------:R-:W1:Y:S01]  /*12e0*/  FCHK P0, R6, R7 ;  /* 0x0000000706007302 */ /* 0x000e620000000000 */
[----:B0-----:R-:W-:-:S04]  /*12f0*/  FFMA R9, R8, -R7, 1 ;  /* 0x3f80000008097423 */ /* 0x001fc80000000807 */
[----:B------:R-:W-:-:S04]  /*1300*/  FFMA R9, R8, R9, R8 ;  /* 0x0000000908097223 */ /* 0x000fc80000000008 */
[----:B------:R-:W-:-:S04]  /*1310*/  FFMA R8, R6, R9, RZ ;  /* 0x0000000906087223 */ /* 0x000fc800000000ff */
[----:B------:R-:W-:-:S04]  /*1320*/  FFMA R10, R8, -R7, R6 ;  /* 0x80000007080a7223 */ /* 0x000fc80000000006 */
[----:B------:R-:W-:Y:S01]  /*1330*/  FFMA R13, R9, R10, R8 ;  /* 0x0000000a090d7223 */ /* 0x000fe20000000008 */
[----:B-1----:R-:W-:Y:S06]  /*1340*/  @!P0 BRA `(.L_x_50) ;  /* 0x00000000000c8947 */ /* 0x002fec0003800000 */
[----:B------:R-:W-:-:S07]  /*1350*/  MOV R10, 0x1370 ;  /* 0x00001370000a7802 */ /* 0x000fce0000000f00 */
[----:B------:R-:W-:Y:S05]  /*1360*/  CALL.REL.NOINC `($__internal_1_$__cuda_sm3x_div_rn_noftz_f32_slowpath) ;  /* 0x0000000800107944 */ /* 0x000fea0003c00000 */
[----:B------:R-:W-:-:S07]  /*1370*/  IMAD.MOV.U32 R13, RZ, RZ, R6 ;  /* 0x000000ffff0d7224 */ /* 0x000fce00078e0006 */
.L_x_50:
[----:B------:R-:W-:Y:S05]  /*1380*/  BSYNC.RECONVERGENT B1 ;  /* 0x0000000000017941 */ /* 0x000fea0003800200 */
.L_x_46:
[----:B------:R-:W-:Y:S05]  /*1390*/  BSYNC.RECONVERGENT B0 ;  /* 0x0000000000007941 */ /* 0x000fea0003800200 */
.L_x_45:
[----:B------:R-:W0:Y:S01]  /*13a0*/  LDCU.64 UR10, c[0x0][0x3a0] ;  /* 0x00007400ff0a77ac */ /* 0x000e220008000a00 */
[C---:B------:R-:W-:Y:S01]  /*13b0*/  LOP3.LUT R7, R5.reuse, 0xff, RZ, 0xc0, !PT ;  /* 0x000000ff05077812 */ /* 0x040fe200078ec0ff */
[----:B------:R-:W-:Y:S01]  /*13c0*/  VIADD R5, R5, 0x1 ;  /* 0x0000000105057836 */ /* 0x000fe20000000000 */
[----:B------:R-:W1:Y:S02]  /*13d0*/  LDCU.U8 UR4, c[0x0][0x388] ;  /* 0x00007100ff0477ac */ /* 0x000e640008000000 */
[----:B------:R-:W-:-:S05]  /*13e0*/  IADD3 R7, P0, PT, R0, R7, RZ ;  /* 0x0000000700077210 */ /* 0x000fca0007f1e0ff */
[----:B------:R-:W-:Y:S01]  /*13f0*/  IMAD.X R8, RZ, RZ, R2, P0 ;  /* 0x000000ffff087224 */ /* 0x000fe200000e0602 */
[----:B0-----:R-:W-:-:S04]  /*1400*/  LEA R6, P0, R7, UR10, 0x2 ;  /* 0x0000000a07067c11 */ /* 0x001fc8000f8010ff */
[----:B------:R-:W-:Y:S01]  /*1410*/  LEA.HI.X R7, R7, UR11, R8, 0x2, P0 ;  /* 0x0000000b07077c11 */ /* 0x000fe200080f1408 */
[----:B-1----:R-:W-:Y:S01]  /*1420*/  UPRMT UR4, UR4, 0x8880, URZ ;  /* 0x0000888004047896 */ /* 0x002fe200080000ff */
[C---:B------:R-:W-:Y:S02]  /*1430*/  PRMT R8, R5.reuse, 0x8880, RZ ;  /* 0x0000888005087816 */ /* 0x040fe400000000ff */
[----:B------:R-:W-:Y:S01]  /*1440*/  PRMT R5, R5, 0x8880, RZ ;  /* 0x0000888005057816 */ /* 0x000fe200000000ff */
[----:B------:R0:W-:Y:S02]  /*1450*/  STG.E desc[UR8][R6.64], R13 ;  /* 0x0000000d06007986 */ /* 0x0001e4000c101908 */
[----:B------:R-:W-:Y:S02]  /*1460*/  ISETP.GE.AND P0, PT, R8, UR4, PT ;  /* 0x0000000408007c0c */ /* 0x000fe4000bf06270 */
[----:B------:R-:W-:-:S11]  /*1470*/  PRMT R5, R5, 0x7710, RZ ;  /* 0x0000771005057816 */ /* 0x000fd600000000ff */
[----:B0-----:R-:W-:Y:S05]  /*1480*/  @!P0 BRA `(.L_x_51) ;  /* 0xffffffec004c8947 */ /* 0x001fea000383ffff */
[----:B------:R-:W-:Y:S05]  /*1490*/  EXIT ;  /* 0x000000000000794d */ /* 0x000fea0003800000 */
.L_x_0:
[C---:B------:R-:W-:Y:S02]  /*14a0*/  ISETP.GE.U32.AND P0, PT, R5.reuse, 0x4, PT ;  /* 0x000000040500780c */ /* 0x040fe40003f06070 */
[----:B------:R-:W-:Y:S02]  /*14b0*/  LOP3.LUT R13, R5, 0x3, RZ, 0xc0, !PT ;  /* 0x00000003050d7812 */ /* 0x000fe400078ec0ff */
[----:B------:R-:W-:-:S09]  /*14c0*/  PRMT R8, RZ, 0x7610, R8 ;  /* 0x00007610ff087816 */ /* 0x000fd20000000008 */
[----:B------:R-:W-:Y:S05]  /*14d0*/  @!P0 BRA `(.L_x_52) ;  /* 0x0000000000808947 */ /* 0x000fea0003800000 */
[----:B------:R-:W0:Y:S01]  /*14e0*/  LDCU UR4, c[0x0][0x39c] ;  /* 0x00007380ff0477ac */ /* 0x000e220008000800 */
[----:B------:R-:W-:Y:S01]  /*14f0*/  MOV R4, 0x7f800000 ;  /* 0x7f80000000047802 */ /* 0x000fe20000000f00 */
[----:B------:R-:W1:Y:S01]  /*1500*/  FCHK P0, RZ, RZ ;  /* 0x000000ffff007302 */ /* 0x000e620000000000 */
[----:B------:R-:W-:-:S03]  /*1510*/  LOP3.LUT R8, R5, 0x7c, RZ, 0xc0, !PT ;  /* 0x0000007c05087812 */ /* 0x000fc600078ec0ff */
[----:B------:R-:W-:-:S04]  /*1520*/  FFMA R3, -RZ, R4, 1 ;  /* 0x3f800000ff037423 */ /* 0x000fc80000000104 */
[----:B------:R-:W-:-:S04]  /*1530*/  FFMA R3, R3, R4, +INF ;  /* 0x7f80000003037423 */ /* 0x000fc80000000004 */
[----:B------:R-:W-:-:S04]  /*1540*/  FFMA R4, RZ, R3, RZ ;  /* 0x00000003ff047223 */ /* 0x000fc800000000ff */
[----:B------:R-:W-:Y:S01]  /*1550*/  FFMA R6, -RZ, R4, RZ ;  /* 0x00000004ff067223 */ /* 0x000fe200000001ff */
[----:B0-----:R-:W-:-:S03]  /*1560*/  ISETP.LT.AND P2, PT, RZ, UR4, PT ;  /* 0x00000004ff007c0c */ /* 0x001fc6000bf41270 */
[----:B------:R-:W-:Y:S01]  /*1570*/  FFMA R3, R3, R6, R4 ;  /* 0x0000000603037223 */ /* 0x000fe20000000004 */
[----:B-1----:R-:W-:Y:S09]  /*1580*/  @!P0 BRA `(.L_x_53) ;  /* 0x0000000000108947 */ /* 0x002ff20003800000 */
[----:B------:R-:W-:Y:S02]  /*1590*/  CS2R R6, SRZ ;  /* 0x0000000000067805 */ /* 0x000fe4000001ff00 */
[----:B------:R-:W-:-:S07]  /*15a0*/  MOV R10, 0x15c0 ;  /* 0x000015c0000a7802 */ /* 0x000fce0000000f00 */
[----:B------:R-:W-:Y:S05]  /*15b0*/  CALL.REL.NOINC `($__internal_1_$__cuda_sm3x_div_rn_noftz_f32_slowpath) ;  /* 0x00000004007c7944 */ /* 0x000fea0003c00000 */
[----:B------:R-:W-:-:S07]  /*15c0*/  IMAD.MOV.U32 R3, RZ, RZ, R6 ;  /* 0x000000ffff037224 */ /* 0x000fce00078e0006 */
.L_x_53:
[----:B------:R-:W-:Y:S01]  /*15d0*/  FSEL R9, R3, +QNAN , !P2 ;  /* 0x7fc0000003097808 */ /* 0x000fe20005000000 */
[----:B------:R-:W0:Y:S01]  /*15e0*/  LDCU.64 UR4, c[0x0][0x3a0] ;  /* 0x00007400ff0477ac */ /* 0x000e220008000a00 */
[----:B------:R-:W-:Y:S02]  /*15f0*/  PRMT R11, R8, 0x9910, RZ ;  /* 0x00009910080b7816 */ /* 0x000fe400000000ff */
[----:B------:R-:W-:-:S07]  /*1600*/  PRMT R3, RZ, 0x7610, R3 ;  /* 0x00007610ff037816 */ /* 0x000fce0000000003 */
.L_x_54:
[C---:B-1----:R-:W-:Y:S01]  /*1610*/  LOP3.LUT R7, R3.reuse, 0xff, RZ, 0xc0, !PT ;  /* 0x000000ff03077812 */ /* 0x042fe200078ec0ff */
[----:B------:R-:W-:-:S03]  /*1620*/  VIADD R3, R3, 0x4 ;  /* 0x0000000403037836 */ /* 0x000fc60000000000 */
[----:B------:R-:W-:-:S05]  /*1630*/  IADD3 R4, P0, PT, R0, R7, RZ ;  /* 0x0000000700047210 */ /* 0x000fca0007f1e0ff */
[----:B------:R-:W-:Y:S01]  /*1640*/  IMAD.X R7, RZ, RZ, R2, P0 ;  /* 0x000000ffff077224 */ /* 0x000fe200000e0602 */
[----:B0-----:R-:W-:-:S04]  /*1650*/  LEA R6, P0, R4, UR4, 0x2 ;  /* 0x0000000404067c11 */ /* 0x001fc8000f8010ff */
[----:B------:R-:W-:Y:S02]  /*1660*/  LEA.HI.X R7, R4, UR5, R7, 0x2, P0 ;  /* 0x0000000504077c11 */ /* 0x000fe400080f1407 */
[----:B------:R-:W-:-:S03]  /*1670*/  LOP3.LUT R4, R3, 0xff, RZ, 0xc0, !PT ;  /* 0x000000ff03047812 */ /* 0x000fc600078ec0ff */
[----:B------:R1:W-:Y:S01]  /*1680*/  STG.E desc[UR8][R6.64], R9 ;  /* 0x0000000906007986 */ /* 0x0003e2000c101908 */
[----:B------:R-:W-:-:S03]  /*1690*/  ISETP.NE.AND P0, PT, R4, R11, PT ;  /* 0x0000000b0400720c */ /* 0x000fc60003f05270 */
[----:B------:R1:W-:Y:S04]  /*16a0*/  STG.E desc[UR8][R6.64+0x4], R9 ;  /* 0x0000040906007986 */ /* 0x0003e8000c101908 */
[----:B------:R1:W-:Y:S04]  /*16b0*/  STG.E desc[UR8][R6.64+0x8], R9 ;  /* 0x0000080906007986 */ /* 0x0003e8000c101908 */
[----:B------:R1:W-:Y:S02]  /*16c0*/  STG.E desc[UR8][R6.64+0xc], R9 ;  /* 0x00000c0906007986 */ /* 0x0003e4000c101908 */
[----:B------:R-:W-:Y:S05]  /*16d0*/  @P0 BRA `(.L_x_54) ;  /* 0xfffffffc00cc0947 */ /* 0x000fea000383ffff */
.L_x_52:
[----:B------:R-:W-:-:S13]  /*16e0*/  ISETP.NE.AND P0, PT, R13, RZ, PT ;  /* 0x000000ff0d00720c */ /* 0x000fda0003f05270 */
[----:B------:R-:W-:Y:S05]  /*16f0*/  @!P0 EXIT ;  /* 0x000000000000894d */ /* 0x000fea0003800000 */
[----:B------:R-:W-:-:S13]  /*1700*/  ISETP.NE.AND P0, PT, R13, 0x1, PT ;  /* 0x000000010d00780c */ /* 0x000fda0003f05270 */
[----:B------:R-:W-:Y:S05]  /*1710*/  @!P0 BRA `(.L_x_55) ;  /* 0x0000000000608947 */ /* 0x000fea0003800000 */
[----:B------:R-:W0:Y:S01]  /*1720*/  LDCU UR4, c[0x0][0x39c] ;  /* 0x00007380ff0477ac */ /* 0x000e220008000800 */
[----:B------:R-:W-:Y:S01]  /*1730*/  IMAD.MOV.U32 R3, RZ, RZ, 0x7f800000 ;  /* 0x7f800000ff037424 */ /* 0x000fe200078e00ff */
[----:B------:R-:W2:Y:S03]  /*1740*/  FCHK P0, RZ, RZ ;  /* 0x000000ffff007302 */ /* 0x000ea60000000000 */
[----:B------:R-:W-:-:S04]  /*1750*/  FFMA R4, -RZ, R3, 1 ;  /* 0x3f800000ff047423 */ /* 0x000fc80000000103 */
[----:B------:R-:W-:-:S04]  /*1760*/  FFMA R3, R4, R3, +INF ;  /* 0x7f80000004037423 */ /* 0x000fc80000000003 */
[----:B------:R-:W-:-:S04]  /*1770*/  FFMA R4, RZ, R3, RZ ;  /* 0x00000003ff047223 */ /* 0x000fc800000000ff */
[----:B-1----:R-:W-:Y:S01]  /*1780*/  FFMA R6, -RZ, R4, RZ ;  /* 0x00000004ff067223 */ /* 0x002fe200000001ff */
[----:B0-----:R-:W-:-:S03]  /*1790*/  ISETP.LT.AND P2, PT, RZ, UR4, PT ;  /* 0x00000004ff007c0c */ /* 0x001fc6000bf41270 */
[----:B------:R-:W-:Y:S01]  /*17a0*/  FFMA R3, R3, R6, R4 ;  /* 0x0000000603037223 */ /* 0x000fe20000000004 */
[----:B--2---:R-:W-:Y:S09]  /*17b0*/  @!P0 BRA `(.L_x_56) ;  /* 0x0000000000108947 */ /* 0x004ff20003800000 */
[----:B------:R-:W-:Y:S02]  /*17c0*/  CS2R R6, SRZ ;  /* 0x0000000000067805 */ /* 0x000fe4000001ff00 */
[----:B------:R-:W-:-:S07]  /*17d0*/  MOV R10, 0x17f0 ;  /* 0x000017f0000a7802 */ /* 0x000fce0000000f00 */
[----:B------:R-:W-:Y:S05]  /*17e0*/  CALL.REL.NOINC `($__internal_1_$__cuda_sm3x_div_rn_noftz_f32_slowpath) ;  /* 0x0000000000f07944 */ /* 0x000fea0003c00000 */
[----:B------:R-:W-:-:S07]  /*17f0*/  MOV R3, R6 ;  /* 0x0000000600037202 */ /* 0x000fce0000000f00 */
.L_x_56:
[----:B------:R-:W0:Y:S01]  /*1800*/  LDCU.64 UR4, c[0x0][0x3a0] ;  /* 0x00007400ff0477ac */ /* 0x000e220008000a00 */
[C---:B------:R-:W-:Y:S01]  /*1810*/  LOP3.LUT R7, R8.reuse, 0xffff, RZ, 0xc0, !PT ;  /* 0x0000ffff08077812 */ /* 0x040fe200078ec0ff */
[----:B------:R-:W-:Y:S01]  /*1820*/  VIADD R8, R8, 0x2 ;  /* 0x0000000208087836 */ /* 0x000fe20000000000 */
[----:B------:R-:W-:Y:S02]  /*1830*/  FSEL R3, R3, +QNAN , !P2 ;  /* 0x7fc0000003037808 */ /* 0x000fe40005000000 */
[----:B------:R-:W-:-:S05]  /*1840*/  IADD3 R7, P0, PT, R0, R7, RZ ;  /* 0x0000000700077210 */ /* 0x000fca0007f1e0ff */
[----:B------:R-:W-:Y:S01]  /*1850*/  IMAD.X R4, RZ, RZ, R2, P0 ;  /* 0x000000ffff047224 */ /* 0x000fe200000e0602 */
[----:B0-----:R-:W-:-:S04]  /*1860*/  LEA R6, P0, R7, UR4, 0x2 ;  /* 0x0000000407067c11 */ /* 0x001fc8000f8010ff */
[----:B------:R-:W-:-:S05]  /*1870*/  LEA.HI.X R7, R7, UR5, R4, 0x2, P0 ;  /* 0x0000000507077c11 */ /* 0x000fca00080f1404 */
[----:B------:R0:W-:Y:S04]  /*1880*/  STG.E desc[UR8][R6.64], R3 ;  /* 0x0000000306007986 */ /* 0x0001e8000c101908 */
[----:B------:R0:W-:Y:S02]  /*1890*/  STG.E desc[UR8][R6.64+0x4], R3 ;  /* 0x0000040306007986 */ /* 0x0001e4000c101908 */
.L_x_55:
[----:B------:R-:W-:-:S04]  /*18a0*/  LOP3.LUT R5, R5, 0x1, RZ, 0xc0, !PT ;  /* 0x0000000105057812 */ /* 0x000fc800078ec0ff */
[----:B------:R-:W-:-:S13]  /*18b0*/  ISETP.NE.U32.AND P0, PT, R5, 0x1, PT ;  /* 0x000000010500780c */ /* 0x000fda0003f05070 */
[----:B------:R-:W-:Y:S05]  /*18c0*/  @P0 EXIT ;  /* 0x000000000000094d */ /* 0x000fea0003800000 */
[----:B------:R-:W2:Y:S01]  /*18d0*/  LDCU UR4, c[0x0][0x39c] ;  /* 0x00007380ff0477ac */ /* 0x000ea20008000800 */
[----:B0-----:R-:W-:Y:S01]  /*18e0*/  IMAD.MOV.U32 R3, RZ, RZ, 0x7f800000 ;  /* 0x7f800000ff037424 */ /* 0x001fe200078e00ff */
[----:B------:R-:W0:Y:S03]  /*18f0*/  FCHK P0, RZ, RZ ;  /* 0x000000ffff007302 */ /* 0x000e260000000000 */
[----:B------:R-:W-:-:S04]  /*1900*/  FFMA R4, -RZ, R3, 1 ;  /* 0x3f800000ff047423 */ /* 0x000fc80000000103 */
[----:B------:R-:W-:-:S04]  /*1910*/  FFMA R3, R4, R3, +INF ;  /* 0x7f80000004037423 */ /* 0x000fc80000000003 */
[----:B------:R-:W-:-:S04]  /*1920*/  FFMA R4, RZ, R3, RZ ;  /* 0x00000003ff047223 */ /* 0x000fc800000000ff */
[----:B------:R-:W-:Y:S01]  /*1930*/  FFMA R5, -RZ, R4, RZ ;  /* 0x00000004ff057223 */ /* 0x000fe200000001ff */
[----:B--2---:R-:W-:-:S03]  /*1940*/  ISETP.LT.AND P2, PT, RZ, UR4, PT ;  /* 0x00000004ff007c0c */ /* 0x004fc6000bf41270 */
[----:B------:R-:W-:Y:S01]  /*1950*/  FFMA R4, R3, R5, R4 ;  /* 0x0000000503047223 */ /* 0x000fe20000000004 */
[----:B0-----:R-:W-:Y:S09]  /*1960*/  @!P0 BRA `(.L_x_57) ;  /* 0x0000000000108947 */ /* 0x001ff20003800000 */
[----:B-1----:R-:W-:Y:S02]  /*1970*/  CS2R R6, SRZ ;  /* 0x0000000000067805 */ /* 0x002fe4000001ff00 */
[----:B------:R-:W-:-:S07]  /*1980*/  MOV R10, 0x19a0 ;  /* 0x000019a0000a7802 */ /* 0x000fce0000000f00 */
[----:B------:R-:W-:Y:S05]  /*1990*/  CALL.REL.NOINC `($__internal_1_$__cuda_sm3x_div_rn_noftz_f32_slowpath) ;  /* 0x0000000000847944 */ /* 0x000fea0003c00000 */
[----:B------:R-:W-:-:S07]  /*19a0*/  IMAD.MOV.U32 R4, RZ, RZ, R6 ;  /* 0x000000ffff047224 */ /* 0x000fce00078e0006 */
.L_x_57:
[----:B------:R-:W0:Y:S01]  /*19b0*/  LDCU.64 UR4, c[0x0][0x3a0] ;  /* 0x00007400ff0477ac */ /* 0x000e220008000a00 */
[----:B------:R-:W-:Y:S02]  /*19c0*/  LOP3.LUT R3, R8, 0xffff, RZ, 0xc0, !PT ;  /* 0x0000ffff08037812 */ /* 0x000fe400078ec0ff */
[----:B------:R-:W-:Y:S02]  /*19d0*/  FSEL R5, R4, +QNAN , !P2 ;  /* 0x7fc0000004057808 */ /* 0x000fe40005000000 */
[----:B------:R-:W-:-:S04]  /*19e0*/  IADD3 R3, P0, PT, R0, R3, RZ ;  /* 0x0000000300037210 */ /* 0x000fc80007f1e0ff */
[----:B------:R-:W-:Y:S02]  /*19f0*/  IADD3.X R0, PT, PT, RZ, R2, RZ, P0, !PT ;  /* 0x00000002ff007210 */ /* 0x000fe400007fe4ff */
[----:B0-----:R-:W-:-:S04]  /*1a00*/  LEA R2, P0, R3, UR4, 0x2 ;  /* 0x0000000403027c11 */ /* 0x001fc8000f8010ff */
[----:B------:R-:W-:-:S05]  /*1a10*/  LEA.HI.X R3, R3, UR5, R0, 0x2, P0 ;  /* 0x0000000503037c11 */ /* 0x000fca00080f1400 */
[----:B------:R-:W-:Y:S01]  /*1a20*/  STG.E desc[UR8][R2.64], R5 ;  /* 0x0000000502007986 */ /* 0x000fe2000c101908 */
[----:B------:R-:W-:Y:S05]  /*1a30*/  EXIT ;  /* 0x000000000000794d */ /* 0x000fea0003800000 */
        .weak           $__internal_0_$__cuda_sm20_sqrt_rn_f32_slowpath
        .type           $__internal_0_$__cuda_sm20_sqrt_rn_f32_slowpath,@function
        .size           $__internal_0_$__cuda_sm20_sqrt_rn_f32_slowpath,($__internal_1_$__cuda_sm3x_div_rn_noftz_f32_slowpath - $__internal_0_$__cuda_sm20_sqrt_rn_f32_slowpath)
$__internal_0_$__cuda_sm20_sqrt_rn_f32_slowpath:
[----:B------:R-:W-:-:S13]  /*1a40*/  LOP3.LUT P0, RZ, R8, 0x7fffffff, RZ, 0xc0, !PT ;  /* 0x7fffffff08ff7812 */ /* 0x000fda000780c0ff */
[----:B------:R-:W-:Y:S05]  /*1a50*/  @!P0 BRA `(.L_x_58) ;  /* 0x0000000000448947 */ /* 0x000fea0003800000 */
[----:B------:R-:W-:Y:S01]  /*1a60*/  FSETP.GEU.FTZ.AND P0, PT, R8, RZ, PT ;  /* 0x000000ff0800720b */ /* 0x000fe20003f1e000 */
[----:B------:R-:W-:-:S12]  /*1a70*/  IMAD.MOV.U32 R7, RZ, RZ, R8 ;  /* 0x000000ffff077224 */ /* 0x000fd800078e0008 */
[----:B------:R-:W-:Y:S01]  /*1a80*/  @!P0 IMAD.MOV.U32 R8, RZ, RZ, 0x7fffffff ;  /* 0x7fffffffff088424 */ /* 0x000fe200078e00ff */
[----:B------:R-:W-:Y:S06]  /*1a90*/  @!P0 BRA `(.L_x_58) ;  /* 0x0000000000348947 */ /* 0x000fec0003800000 */
[----:B------:R-:W-:-:S13]  /*1aa0*/  FSETP.GTU.FTZ.AND P0, PT, |R7|, +INF , PT ;  /* 0x7f8000000700780b */ /* 0x000fda0003f1c200 */
[----:B------:R-:W-:Y:S01]  /*1ab0*/  @P0 FADD.FTZ R8, R7, 1 ;  /* 0x3f80000007080421 */ /* 0x000fe20000010000 */
[----:B------:R-:W-:Y:S06]  /*1ac0*/  @P0 BRA `(.L_x_58) ;  /* 0x0000000000280947 */ /* 0x000fec0003800000 */
[----:B------:R-:W-:-:S13]  /*1ad0*/  FSETP.NEU.FTZ.AND P0, PT, |R7|, +INF , PT ;  /* 0x7f8000000700780b */ /* 0x000fda0003f1d200 */
[----:B------:R-:W-:-:S04]  /*1ae0*/  @P0 FFMA R9, R7, 1.84467440737095516160e+19, RZ ;  /* 0x5f80000007090823 */ /* 0x000fc800000000ff */
[----:B------:R-:W0:Y:S02]  /*1af0*/  @P0 MUFU.RSQ R8, R9 ;  /* 0x0000000900080308 */ /* 0x000e240000001400 */
[----:B0-----:R-:W-:Y:S01]  /*1b00*/  @P0 FMUL.FTZ R10, R9, R8 ;  /* 0x00000008090a0220 */ /* 0x001fe20000410000 */
[----:B------:R-:W-:Y:S01]  /*1b10*/  @P0 FMUL.FTZ R12, R8, 0.5 ;  /* 0x3f000000080c0820 */ /* 0x000fe20000410000 */
[----:B------:R-:W-:Y:S02]  /*1b20*/  @!P0 IMAD.MOV.U32 R8, RZ, RZ, R7 ;  /* 0x000000ffff088224 */ /* 0x000fe400078e0007 */
[----:B------:R-:W-:-:S04]  /*1b30*/  @P0 FADD.FTZ R11, -R10, -RZ ;  /* 0x800000ff0a0b0221 */ /* 0x000fc80000010100 */
[----:B------:R-:W-:-:S04]  /*1b40*/  @P0 FFMA R11, R10, R11, R9 ;  /* 0x0000000b0a0b0223 */ /* 0x000fc80000000009 */
[----:B------:R-:W-:-:S04]  /*1b50*/  @P0 FFMA R11, R11, R12, R10 ;  /* 0x0000000c0b0b0223 */ /* 0x000fc8000000000a */
[----:B------:R-:W-:-:S07]  /*1b60*/  @P0 FMUL.FTZ R8, R11, 2.3283064365386962891e-10 ;  /* 0x2f8000000b080820 */ /* 0x000fce0000410000 */
.L_x_58:
[----:B------:R-:W-:Y:S01]  /*1b70*/  IMAD.MOV.U32 R7, RZ, RZ, R8 ;  /* 0x000000ffff077224 */ /* 0x000fe200078e0008 */
[----:B------:R-:W-:Y:S01]  /*1b80*/  MOV R8, R13 ;  /* 0x0000000d00087202 */ /* 0x000fe20000000f00 */
[----:B------:R-:W-:-:S04]  /*1b90*/  IMAD.MOV.U32 R9, RZ, RZ, 0x0 ;  /* 0x00000000ff097424 */ /* 0x000fc800078e00ff */
[----:B------:R-:W-:Y:S05]  /*1ba0*/  RET.REL.NODEC R8 `(Pearson_compute) ;  /* 0xffffffe408147950 */ /* 0x000fea0003c3ffff */
        .weak           $__internal_1_$__cuda_sm3x_div_rn_noftz_f32_slowpath
        .type           $__internal_1_$__cuda_sm3x_div_rn_noftz_f32_slowpath,@function
        .size           $__internal_1_$__cuda_sm3x_div_rn_noftz_f32_slowpath,(.L_x_72 - $__internal_1_$__cuda_sm3x_div_rn_noftz_f32_slowpath)
$__internal_1_$__cuda_sm3x_div_rn_noftz_f32_slowpath:
[----:B------:R-:W-:Y:S01]  /*1bb0*/  SHF.R.U32.HI R9, RZ, 0x17, R7 ;  /* 0x00000017ff097819 */ /* 0x000fe20000011607 */
[----:B------:R-:W-:Y:S01]  /*1bc0*/  BSSY.RECONVERGENT B2, `(.L_x_59) ;  /* 0x0000064000027945 */ /* 0x000fe20003800200 */
[----:B------:R-:W-:Y:S02]  /*1bd0*/  SHF.R.U32.HI R11, RZ, 0x17, R6 ;  /* 0x00000017ff0b7819 */ /* 0x000fe40000011606 */
[----:B------:R-:W-:Y:S02]  /*1be0*/  LOP3.LUT R9, R9, 0xff, RZ, 0xc0, !PT ;  /* 0x000000ff09097812 */ /* 0x000fe400078ec0ff */
[----:B------:R-:W-:-:S03]  /*1bf0*/  LOP3.LUT R16, R11, 0xff, RZ, 0xc0, !PT ;  /* 0x000000ff0b107812 */ /* 0x000fc600078ec0ff */
[----:B------:R-:W-:Y:S02]  /*1c00*/  VIADD R12, R9, 0xffffffff ;  /* 0xffffffff090c7836 */ /* 0x000fe40000000000 */
[----:B------:R-:W-:-:S03]  /*1c10*/  VIADD R11, R16, 0xffffffff ;  /* 0xffffffff100b7836 */ /* 0x000fc60000000000 */
[----:B------:R-:W-:-:S04]  /*1c20*/  ISETP.GT.U32.AND P0, PT, R12, 0xfd, PT ;  /* 0x000000fd0c00780c */ /* 0x000fc80003f04070 */
[----:B------:R-:W-:-:S13]  /*1c30*/  ISETP.GT.U32.OR P0, PT, R11, 0xfd, P0 ;  /* 0x000000fd0b00780c */ /* 0x000fda0000704470 */
[----:B------:R-:W-:Y:S01]  /*1c40*/  @!P0 IMAD.MOV.U32 R11, RZ, RZ, RZ ;  /* 0x000000ffff0b8224 */ /* 0x000fe200078e00ff */
[----:B------:R-:W-:Y:S06]  /*1c50*/  @!P0 BRA `(.L_x_60) ;  /* 0x0000000000648947 */ /* 0x000fec0003800000 */
[----:B------:R-:W-:Y:S02]  /*1c60*/  FSETP.GTU.FTZ.AND P0, PT, |R6|, +INF , PT ;  /* 0x7f8000000600780b */ /* 0x000fe40003f1c200 */
[----:B------:R-:W-:-:S04]  /*1c70*/  FSETP.GTU.FTZ.AND P1, PT, |R7|, +INF , PT ;  /* 0x7f8000000700780b */ /* 0x000fc80003f3c200 */
[----:B------:R-:W-:-:S13]  /*1c80*/  PLOP3.LUT P0, PT, P0, P1, PT, 0xf8, 0x8f ;  /* 0x00000000008f781c */ /* 0x000fda0000703f70 */
[----:B------:R-:W-:Y:S05]  /*1c90*/  @P0 BRA `(.L_x_61) ;  /* 0x0000000400540947 */ /* 0x000fea0003800000 */
[----:B------:R-:W-:-:S13]  /*1ca0*/  LOP3.LUT P0, RZ, R7, 0x7fffffff, R6, 0xc8, !PT ;  /* 0x7fffffff07ff7812 */ /* 0x000fda000780c806 */
[----:B------:R-:W-:Y:S05]  /*1cb0*/  @!P0 BRA `(.L_x_62) ;  /* 0x0000000400448947 */ /* 0x000fea0003800000 */
[C---:B------:R-:W-:Y:S02]  /*1cc0*/  FSETP.NEU.FTZ.AND P3, PT, |R6|.reuse, +INF , PT ;  /* 0x7f8000000600780b */ /* 0x040fe40003f7d200 */
[----:B------:R-:W-:Y:S02]  /*1cd0*/  FSETP.NEU.FTZ.AND P1, PT, |R7|, +INF , PT ;  /* 0x7f8000000700780b */ /* 0x000fe40003f3d200 */
[----:B------:R-:W-:-:S11]  /*1ce0*/  FSETP.NEU.FTZ.AND P0, PT, |R6|, +INF , PT ;  /* 0x7f8000000600780b */ /* 0x000fd60003f1d200 */
[----:B------:R-:W-:Y:S05]  /*1cf0*/  @!P1 BRA !P3, `(.L_x_62) ;  /* 0x0000000400349947 */ /* 0x000fea0005800000 */
[----:B------:R-:W-:-:S04]  /*1d00*/  LOP3.LUT P3, RZ, R6, 0x7fffffff, RZ, 0xc0, !PT ;  /* 0x7fffffff06ff7812 */ /* 0x000fc8000786c0ff */
[----:B------:R-:W-:-:S13]  /*1d10*/  PLOP3.LUT P1, PT, P1, P3, PT, 0x2f, 0xf2 ;  /* 0x0000000000f2781c */ /* 0x000fda0000f26577 */
[----:B------:R-:W-:Y:S05]  /*1d20*/  @P1 BRA `(.L_x_63) ;  /* 0x0000000400201947 */ /* 0x000fea0003800000 */
[----:B------:R-:W-:-:S04]  /*1d30*/  LOP3.LUT P1, RZ, R7, 0x7fffffff, RZ, 0xc0, !PT ;  /* 0x7fffffff07ff7812 */ /* 0x000fc8000782c0ff */
[----:B------:R-:W-:-:S13]  /*1d40*/  PLOP3.LUT P0, PT, P0, P1, PT, 0x2f, 0xf2 ;  /* 0x0000000000f2781c */ /* 0x000fda0000702577 */
[----:B------:R-:W-:Y:S05]  /*1d50*/  @P0 BRA `(.L_x_64) ;  /* 0x0000000400080947 */ /* 0x000fea0003800000 */
[----:B------:R-:W-:-:S04]  /*1d60*/  IADD3 R11, PT, PT, R16, -0x1, RZ ;  /* 0xffffffff100b7810 */ /* 0x000fc80007ffe0ff */
[----:B------:R-:W-:Y:S01]  /*1d70*/  ISETP.GE.AND P0, PT, R11, RZ, PT ;  /* 0x000000ff0b00720c */ /* 0x000fe20003f06270 */
[----:B------:R-:W-:-:S05]  /*1d80*/  VIADD R11, R9, 0xffffffff ;  /* 0xffffffff090b7836 */ /* 0x000fca0000000000 */
[----:B------:R-:W-:-:S07]  /*1d90*/  ISETP.GE.AND P1, PT, R11, RZ, PT ;  /* 0x000000ff0b00720c */ /* 0x000fce0003f26270 */
[----:B------:R-:W-:Y:S02]  /*1da0*/  @P0 IMAD.MOV.U32 R11, RZ, RZ, RZ ;  /* 0x000000ffff0b0224 */ /* 0x000fe400078e00ff */
[----:B------:R-:W-:Y:S01]  /*1db0*/  @!P0 FFMA R6, R6, 1.84467440737095516160e+19, RZ ;  /* 0x5f80000006068823 */ /* 0x000fe200000000ff */
[----:B------:R-:W-:-:S03]  /*1dc0*/  @!P0 IMAD.MOV.U32 R11, RZ, RZ, -0x40 ;  /* 0xffffffc0ff0b8424 */ /* 0x000fc600078e00ff */
[----:B------:R-:W-:Y:S02]  /*1dd0*/  @!P1 FFMA R7, R7, 1.84467440737095516160e+19, RZ ;  /* 0x5f80000007079823 */ /* 0x000fe400000000ff */
[----:B------:R-:W-:-:S07]  /*1de0*/  @!P1 IADD3 R11, PT, PT, R11, 0x40, RZ ;  /* 0x000000400b0b9810 */ /* 0x000fce0007ffe0ff */
.L_x_60:
[----:B------:R-:W-:Y:S01]  /*1df0*/  LEA R12, R9, 0xc0800000, 0x17 ;  /* 0xc0800000090c7811 */ /* 0x000fe200078eb8ff */
[----:B------:R-:W-:Y:S01]  /*1e00*/  VIADD R16, R16, 0xffffff81 ;  /* 0xffffff8110107836 */ /* 0x000fe20000000000 */
[----:B------:R-:W-:Y:S03]  /*1e10*/  BSSY.RECONVERGENT B3, `(.L_x_65) ;  /* 0x0000035000037945 */ /* 0x000fe60003800200 */
[----:B------:R-:W-:Y:S02]  /*1e20*/  IMAD.IADD R17, R7, 0x1, -R12 ;  /* 0x0000000107117824 */ /* 0x000fe400078e0a0c */
[C---:B------:R-:W-:Y:S01]  /*1e30*/  IMAD R6, R16.reuse, -0x800000, R6 ;  /* 0xff80000010067824 */ /* 0x040fe200078e0206 */
[----:B------:R-:W-:Y:S01]  /*1e40*/  IADD3 R16, PT, PT, R16, 0x7f, -R9 ;  /* 0x0000007f10107810 */ /* 0x000fe20007ffe809 */
[----:B------:R-:W0:Y:S01]  /*1e50*/  MUFU.RCP R7, R17 ;  /* 0x0000001100077308 */ /* 0x000e220000001000 */
[----:B------:R-:W-:-:S03]  /*1e60*/  FADD.FTZ R21, -R17, -RZ ;  /* 0x800000ff11157221 */ /* 0x000fc60000010100 */
[----:B------:R-:W-:Y:S02]  /*1e70*/  IMAD.IADD R16, R16, 0x1, R11 ;  /* 0x0000000110107824 */ /* 0x000fe400078e020b */
[----:B0-----:R-:W-:-:S04]  /*1e80*/  FFMA R12, R7, R21, 1 ;  /* 0x3f800000070c7423 */ /* 0x001fc80000000015 */
[----:B------:R-:W-:-:S04]  /*1e90*/  FFMA R7, R7, R12, R7 ;  /* 0x0000000c07077223 */ /* 0x000fc80000000007 */
[----:B------:R-:W-:-:S04]  /*1ea0*/  FFMA R12, R6, R7, RZ ;  /* 0x00000007060c7223 */ /* 0x000fc800000000ff */
[----:B------:R-:W-:-:S04]  /*1eb0*/  FFMA R20, R21, R12, R6 ;  /* 0x0000000c15147223 */ /* 0x000fc80000000006 */
[----:B------:R-:W-:-:S04]  /*1ec0*/  FFMA R12, R7, R20, R12 ;  /* 0x00000014070c7223 */ /* 0x000fc8000000000c */
[----:B------:R-:W-:-:S04]  /*1ed0*/  FFMA R21, R21, R12, R6 ;  /* 0x0000000c15157223 */ /* 0x000fc80000000006 */
[----:B------:R-:W-:-:S05]  /*1ee0*/  FFMA R6, R7, R21, R12 ;  /* 0x0000001507067223 */ /* 0x000fca000000000c */
[----:B------:R-:W-:-:S04]  /*1ef0*/  SHF.R.U32.HI R9, RZ, 0x17, R6 ;  /* 0x00000017ff097819 */ /* 0x000fc80000011606 */
[----:B------:R-:W-:-:S04]  /*1f00*/  LOP3.LUT R9, R9, 0xff, RZ, 0xc0, !PT ;  /* 0x000000ff09097812 */ /* 0x000fc800078ec0ff */
[----:B------:R-:W-:-:S05]  /*1f10*/  IADD3 R17, PT, PT, R9, R16, RZ ;  /* 0x0000001009117210 */ /* 0x000fca0007ffe0ff */
[----:B------:R-:W-:-:S05]  /*1f20*/  VIADD R9, R17, 0xffffffff ;  /* 0xffffffff11097836 */ /* 0x000fca0000000000 */
[----:B------:R-:W-:-:S13]  /*1f30*/  ISETP.GE.U32.AND P0, PT, R9, 0xfe, PT ;  /* 0x000000fe0900780c */ /* 0x000fda0003f06070 */
[----:B------:R-:W-:Y:S05]  /*1f40*/  @!P0 BRA `(.L_x_66) ;  /* 0x0000000000808947 */ /* 0x000fea0003800000 */
[----:B------:R-:W-:-:S13]  /*1f50*/  ISETP.GT.AND P0, PT, R17, 0xfe, PT ;  /* 0x000000fe1100780c */ /* 0x000fda0003f04270 */
[----:B------:R-:W-:Y:S05]  /*1f60*/  @P0 BRA `(.L_x_67) ;  /* 0x00000000006c0947 */ /* 0x000fea0003800000 */
[----:B------:R-:W-:-:S13]  /*1f70*/  ISETP.GE.AND P0, PT, R17, 0x1, PT ;  /* 0x000000011100780c */ /* 0x000fda0003f06270 */
[----:B------:R-:W-:Y:S05]  /*1f80*/  @P0 BRA `(.L_x_68) ;  /* 0x0000000000740947 */ /* 0x000fea0003800000 */
[----:B------:R-:W-:Y:S02]  /*1f90*/  ISETP.GE.AND P0, PT, R17, -0x18, PT ;  /* 0xffffffe81100780c */ /* 0x000fe40003f06270 */
[----:B------:R-:W-:-:S11]  /*1fa0*/  LOP3.LUT R6, R6, 0x80000000, RZ, 0xc0, !PT ;  /* 0x8000000006067812 */ /* 0x000fd600078ec0ff */
[----:B------:R-:W-:Y:S05]  /*1fb0*/  @!P0 BRA `(.L_x_68) ;  /* 0x0000000000688947 */ /* 0x000fea0003800000 */
[-CC-:B------:R-:W-:Y:S01]  /*1fc0*/  FFMA.RZ R9, R7, R21.reuse, R12.reuse ;  /* 0x0000001507097223 */ /* 0x180fe2000000c00c */
[C---:B------:R-:W-:Y:S01]  /*1fd0*/  VIADD R16, R17.reuse, 0x20 ;  /* 0x0000002011107836 */ /* 0x040fe20000000000 */
[C---:B------:R-:W-:Y:S02]  /*1fe0*/  ISETP.NE.AND P3, PT, R17.reuse, RZ, PT ;  /* 0x000000ff1100720c */ /* 0x040fe40003f65270 */
[----:B------:R-:W-:Y:S02]  /*1ff0*/  ISETP.NE.AND P1, PT, R17, RZ, PT ;  /* 0x000000ff1100720c */ /* 0x000fe40003f25270 */
[----:B------:R-:W-:Y:S01]  /*2000*/  LOP3.LUT R11, R9, 0x7fffff, RZ, 0xc0, !PT ;  /* 0x007fffff090b7812 */ /* 0x000fe200078ec0ff */
[CCC-:B------:R-:W-:Y:S01]  /*2010*/  FFMA.RP R9, R7.reuse, R21.reuse, R12.reuse ;  /* 0x0000001507097223 */ /* 0x1c0fe2000000800c */
[----:B------:R-:W-:Y:S01]  /*2020*/  FFMA.RM R12, R7, R21, R12 ;  /* 0x00000015070c7223 */ /* 0x000fe2000000400c */
[----:B------:R-:W-:Y:S01]  /*2030*/  IMAD.MOV R7, RZ, RZ, -R17 ;  /* 0x000000ffff077224 */ /* 0x000fe200078e0a11 */
[----:B------:R-:W-:-:S03]  /*2040*/  LOP3.LUT R11, R11, 0x800000, RZ, 0xfc, !PT ;  /* 0x008000000b0b7812 */ /* 0x000fc600078efcff */
[----:B------:R-:W-:Y:S02]  /*2050*/  FSETP.NEU.FTZ.AND P0, PT, R9, R12, PT ;  /* 0x0000000c0900720b */ /* 0x000fe40003f1d000 */
[----:B------:R-:W-:Y:S02]  /*2060*/  SHF.L.U32 R16, R11, R16, RZ ;  /* 0x000000100b107219 */ /* 0x000fe400000006ff */
[----:B------:R-:W-:Y:S02]  /*2070*/  SEL R12, R7, RZ, P3 ;  /* 0x000000ff070c7207 */ /* 0x000fe40001800000 */
[----:B------:R-:W-:Y:S02]  /*2080*/  ISETP.NE.AND P1, PT, R16, RZ, P1 ;  /* 0x000000ff1000720c */ /* 0x000fe40000f25270 */
[----:B------:R-:W-:Y:S02]  /*2090*/  SHF.R.U32.HI R12, RZ, R12, R11 ;  /* 0x0000000cff0c7219 */ /* 0x000fe4000001160b */
[----:B------:R-:W-:-:S02]  /*20a0*/  PLOP3.LUT P0, PT, P0, P1, PT, 0xf8, 0x8f ;  /* 0x00000000008f781c */ /* 0x000fc40000703f70 */
[----:B------:R-:W-:Y:S02]  /*20b0*/  SHF.R.U32.HI R16, RZ, 0x1, R12 ;  /* 0x00000001ff107819 */ /* 0x000fe4000001160c */
[----:B------:R-:W-:-:S04]  /*20c0*/  SEL R7, RZ, 0x1, !P0 ;  /* 0x00000001ff077807 */ /* 0x000fc80004000000 */
[----:B------:R-:W-:-:S04]  /*20d0*/  LOP3.LUT R7, R7, 0x1, R16, 0xf8, !PT ;  /* 0x0000000107077812 */ /* 0x000fc800078ef810 */
[----:B------:R-:W-:-:S04]  /*20e0*/  LOP3.LUT R7, R7, R12, RZ, 0xc0, !PT ;  /* 0x0000000c07077212 */ /* 0x000fc800078ec0ff */
[----:B------:R-:W-:-:S04]  /*20f0*/  IADD3 R7, PT, PT, R16, R7, RZ ;  /* 0x0000000710077210 */ /* 0x000fc80007ffe0ff */
[----:B------:R-:W-:Y:S01]  /*2100*/  LOP3.LUT R6, R7, R6, RZ, 0xfc, !PT ;  /* 0x0000000607067212 */ /* 0x000fe200078efcff */
[----:B------:R-:W-:Y:S06]  /*2110*/  BRA `(.L_x_68) ;  /* 0x0000000000107947 */ /* 0x000fec0003800000 */
.L_x_67:
[----:B------:R-:W-:-:S04]  /*2120*/  LOP3.LUT R6, R6, 0x80000000, RZ, 0xc0, !PT ;  /* 0x8000000006067812 */ /* 0x000fc800078ec0ff */
[----:B------:R-:W-:Y:S01]  /*2130*/  LOP3.LUT R6, R6, 0x7f800000, RZ, 0xfc, !PT ;  /* 0x7f80000006067812 */ /* 0x000fe200078efcff */
[----:B------:R-:W-:Y:S06]  /*2140*/  BRA `(.L_x_68) ;  /* 0x0000000000047947 */ /* 0x000fec0003800000 */
.L_x_66:
[----:B------:R-:W-:-:S07]  /*2150*/  IMAD R6, R16, 0x800000, R6 ;  /* 0x0080000010067824 */ /* 0x000fce00078e0206 */
.L_x_68:
[----:B------:R-:W-:Y:S05]  /*2160*/  BSYNC.RECONVERGENT B3 ;  /* 0x0000000000037941 */ /* 0x000fea0003800200 */
.L_x_65:
[----:B------:R-:W-:Y:S05]  /*2170*/  BRA `(.L_x_69) ;  /* 0x0000000000207947 */ /* 0x000fea0003800000 */
.L_x_64:
[----:B------:R-:W-:-:S04]  /*2180*/  LOP3.LUT R6, R7, 0x80000000, R6, 0x48, !PT ;  /* 0x8000000007067812 */ /* 0x000fc800078e4806 */
[----:B------:R-:W-:Y:S01]  /*2190*/  LOP3.LUT R6, R6, 0x7f800000, RZ, 0xfc, !PT ;  /* 0x7f80000006067812 */ /* 0x000fe200078efcff */
[----:B------:R-:W-:Y:S06]  /*21a0*/  BRA `(.L_x_69) ;  /* 0x0000000000147947 */ /* 0x000fec0003800000 */
.L_x_63:
[----:B------:R-:W-:Y:S01]  /*21b0*/  LOP3.LUT R6, R7, 0x80000000, R6, 0x48, !PT ;  /* 0x8000000007067812 */ /* 0x000fe200078e4806 */
[----:B------:R-:W-:Y:S06]  /*21c0*/  BRA `(.L_x_69) ;  /* 0x00000000000c7947 */ /* 0x000fec0003800000 */
.L_x_62:
[----:B------:R-:W0:Y:S01]  /*21d0*/  MUFU.RSQ R6, -QNAN ;  /* 0xffc0000000067908 */ /* 0x000e220000001400 */
[----:B------:R-:W-:Y:S05]  /*21e0*/  BRA `(.L_x_69) ;  /* 0x0000000000047947 */ /* 0x000fea0003800000 */
.L_x_61:
[----:B------:R-:W-:-:S07]  /*21f0*/  FADD.FTZ R6, R6, R7 ;  /* 0x0000000706067221 */ /* 0x000fce0000010000 */
.L_x_69:
[----:B------:R-:W-:Y:S05]  /*2200*/  BSYNC.RECONVERGENT B2 ;  /* 0x0000000000027941 */ /* 0x000fea0003800200 */
.L_x_59:
[----:B------:R-:W-:-:S04]  /*2210*/  IMAD.MOV.U32 R11, RZ, RZ, 0x0 ;  /* 0x00000000ff0b7424 */ /* 0x000fc800078e00ff */
[----:B0-----:R-:W-:Y:S05]  /*2220*/  RET.REL.NODEC R10 `(Pearson_compute) ;  /* 0xffffffdc0a747950 */ /* 0x001fea0003c3ffff */
.L_x_70:
[----:B------:R-:W-:-:S00]  /*2230*/  BRA `(.L_x_70) ;  /* 0xfffffffc00fc7947 */ /* 0x000fc0000383ffff */
[----:B------:R-:W-:-:S00]  /*2240*/  NOP ;  /* 0x0000000000007918 */ /* 0x000fc00000000000 */
        /* <DEDUP_REMOVED lines=11> */
.L_x_72:


//--------------------- .nv.shared.reserved.0     --------------------------
	.section	.nv.shared.reserved.0,"aw",@nobits
	.weak		__nv_reservedSMEM_offset_0_alias
	.size		__nv_reservedSMEM_offset_0_alias, 0, 64
	.other		__nv_reservedSMEM_offset_0_alias,@"STO_CUDA_RESERVED_SHARED STV_DEFAULT"
__nv_reservedSMEM_offset_0_alias:
	.zero		0
	.zero		64


//--------------------- .nv.constant0.Pearson_compute --------------------------
	.section	.nv.constant0.Pearson_compute,"a",@progbits
	.sectionflags	@""
	.align	4
.nv.constant0.Pearson_compute:
	.zero		936


//--------------------- SYMBOLS --------------------------

	.type		.nv.reservedSmem.offset0,@object
	.size		.nv.reservedSmem.offset0,0x4
